//
// Generated by NVIDIA NVVM Compiler
//
// Compiler Build ID: CL-36424714
// Cuda compilation tools, release 13.0, V13.0.88
// Based on NVVM 20.0.0
//

.version 9.0
.target sm_100
.address_size 64

	// .globl	_Z19ColorTransformationPhS_S_S_ii
.extern .shared .align 16 .b8 tempHistogram[];
.extern .shared .align 16 .b8 smem[];

.visible .entry _Z19ColorTransformationPhS_S_S_ii(
	.param .u64 .ptr .align 1 _Z19ColorTransformationPhS_S_S_ii_param_0,
	.param .u64 .ptr .align 1 _Z19ColorTransformationPhS_S_S_ii_param_1,
	.param .u64 .ptr .align 1 _Z19ColorTransformationPhS_S_S_ii_param_2,
	.param .u64 .ptr .align 1 _Z19ColorTransformationPhS_S_S_ii_param_3,
	.param .u32 _Z19ColorTransformationPhS_S_S_ii_param_4,
	.param .u32 _Z19ColorTransformationPhS_S_S_ii_param_5
)
{
	.reg .pred 	%p<10>;
	.reg .b16 	%rs<10>;
	.reg .b32 	%r<20>;
	.reg .b32 	%f<70>;
	.reg .b64 	%rd<15>;
	.reg .b64 	%fd<17>;

	ld.param.u64 	%rd1, [_Z19ColorTransformationPhS_S_S_ii_param_0];
	ld.param.u64 	%rd2, [_Z19ColorTransformationPhS_S_S_ii_param_1];
	ld.param.u64 	%rd3, [_Z19ColorTransformationPhS_S_S_ii_param_2];
	ld.param.u64 	%rd4, [_Z19ColorTransformationPhS_S_S_ii_param_3];
	ld.param.u32 	%r3, [_Z19ColorTransformationPhS_S_S_ii_param_4];
	ld.param.u32 	%r4, [_Z19ColorTransformationPhS_S_S_ii_param_5];
	mov.u32 	%r6, %ctaid.x;
	mov.u32 	%r7, %ntid.x;
	mov.u32 	%r8, %tid.x;
	mad.lo.s32 	%r1, %r6, %r7, %r8;
	mov.u32 	%r9, %ctaid.y;
	mov.u32 	%r10, %ntid.y;
	mov.u32 	%r11, %tid.y;
	mad.lo.s32 	%r12, %r9, %r10, %r11;
	setp.ge.s32 	%p1, %r1, %r3;
	setp.ge.s32 	%p2, %r12, %r4;
	or.pred  	%p3, %p1, %p2;
	@%p3 bra 	$L__BB0_2;
	cvta.to.global.u64 	%rd5, %rd1;
	cvta.to.global.u64 	%rd6, %rd2;
	cvta.to.global.u64 	%rd7, %rd3;
	cvta.to.global.u64 	%rd8, %rd4;
	mad.lo.s32 	%r13, %r3, %r12, %r1;
	mul.lo.s32 	%r14, %r13, 3;
	cvt.s64.s32 	%rd9, %r14;
	add.s64 	%rd10, %rd5, %rd9;
	ld.global.u8 	%rs1, [%rd10];
	cvt.rn.f32.u16 	%f1, %rs1;
	ld.global.u8 	%rs2, [%rd10+1];
	cvt.rn.f32.u16 	%f2, %rs2;
	ld.global.u8 	%rs3, [%rd10+2];
	cvt.rn.f32.u16 	%f3, %rs3;
	max.f32 	%f4, %f2, %f3;
	div.rn.f32 	%f5, %f1, %f4;
	abs.f32 	%f6, %f5;
	setp.gt.f32 	%p4, %f6, 0f3F800000;
	rcp.approx.ftz.f32 	%f7, %f6;
	selp.f32 	%f8, %f7, %f6, %p4;
	mul.f32 	%f9, %f8, %f8;
	fma.rn.f32 	%f10, %f9, 0f3B2090AA, 0fBC6BE14F;
	fma.rn.f32 	%f11, %f10, %f9, 0f3D23397E;
	fma.rn.f32 	%f12, %f11, %f9, 0fBD948A7A;
	fma.rn.f32 	%f13, %f12, %f9, 0f3DD76B21;
	fma.rn.f32 	%f14, %f13, %f9, 0fBE111E88;
	fma.rn.f32 	%f15, %f14, %f9, 0f3E4CAF60;
	fma.rn.f32 	%f16, %f15, %f9, 0fBEAAAA27;
	mul.f32 	%f17, %f9, %f16;
	fma.rn.f32 	%f18, %f17, %f8, %f8;
	neg.f32 	%f19, %f18;
	fma.rn.f32 	%f20, 0f3F6EE581, 0f3FD774EB, %f19;
	selp.f32 	%f21, %f20, %f18, %p4;
	setp.num.f32 	%p5, %f6, %f6;
	copysign.f32 	%f22, %f5, %f21;
	selp.f32 	%f23, %f22, %f21, %p5;
	max.f32 	%f24, %f1, %f3;
	div.rn.f32 	%f25, %f2, %f24;
	abs.f32 	%f26, %f25;
	setp.gt.f32 	%p6, %f26, 0f3F800000;
	rcp.approx.ftz.f32 	%f27, %f26;
	selp.f32 	%f28, %f27, %f26, %p6;
	mul.f32 	%f29, %f28, %f28;
	fma.rn.f32 	%f30, %f29, 0f3B2090AA, 0fBC6BE14F;
	fma.rn.f32 	%f31, %f30, %f29, 0f3D23397E;
	fma.rn.f32 	%f32, %f31, %f29, 0fBD948A7A;
	fma.rn.f32 	%f33, %f32, %f29, 0f3DD76B21;
	fma.rn.f32 	%f34, %f33, %f29, 0fBE111E88;
	fma.rn.f32 	%f35, %f34, %f29, 0f3E4CAF60;
	fma.rn.f32 	%f36, %f35, %f29, 0fBEAAAA27;
	mul.f32 	%f37, %f29, %f36;
	fma.rn.f32 	%f38, %f37, %f28, %f28;
	neg.f32 	%f39, %f38;
	fma.rn.f32 	%f40, 0f3F6EE581, 0f3FD774EB, %f39;
	selp.f32 	%f41, %f40, %f38, %p6;
	setp.num.f32 	%p7, %f26, %f26;
	copysign.f32 	%f42, %f25, %f41;
	selp.f32 	%f43, %f42, %f41, %p7;
	max.f32 	%f44, %f1, %f2;
	div.rn.f32 	%f45, %f3, %f44;
	abs.f32 	%f46, %f45;
	setp.gt.f32 	%p8, %f46, 0f3F800000;
	rcp.approx.ftz.f32 	%f47, %f46;
	selp.f32 	%f48, %f47, %f46, %p8;
	mul.f32 	%f49, %f48, %f48;
	fma.rn.f32 	%f50, %f49, 0f3B2090AA, 0fBC6BE14F;
	fma.rn.f32 	%f51, %f50, %f49, 0f3D23397E;
	fma.rn.f32 	%f52, %f51, %f49, 0fBD948A7A;
	fma.rn.f32 	%f53, %f52, %f49, 0f3DD76B21;
	fma.rn.f32 	%f54, %f53, %f49, 0fBE111E88;
	fma.rn.f32 	%f55, %f54, %f49, 0f3E4CAF60;
	fma.rn.f32 	%f56, %f55, %f49, 0fBEAAAA27;
	mul.f32 	%f57, %f49, %f56;
	fma.rn.f32 	%f58, %f57, %f48, %f48;
	neg.f32 	%f59, %f58;
	fma.rn.f32 	%f60, 0f3F6EE581, 0f3FD774EB, %f59;
	selp.f32 	%f61, %f60, %f58, %p8;
	setp.num.f32 	%p9, %f46, %f46;
	copysign.f32 	%f62, %f45, %f61;
	selp.f32 	%f63, %f62, %f61, %p9;
	cvt.f64.f32 	%fd1, %f23;
	div.rn.f64 	%fd2, %fd1, 0d3FF921FB54442D18;
	mul.f64 	%fd3, %fd2, 0d406FE00000000000;
	cvt.rzi.u32.f64 	%r15, %fd3;
	cvt.u16.u32 	%rs4, %r15;
	and.b16  	%rs5, %rs4, 255;
	add.s64 	%rd11, %rd6, %rd9;
	st.global.u8 	[%rd11], %rs4;
	cvt.f64.f32 	%fd4, %f43;
	div.rn.f64 	%fd5, %fd4, 0d3FF921FB54442D18;
	mul.f64 	%fd6, %fd5, 0d406FE00000000000;
	cvt.rzi.u32.f64 	%r16, %fd6;
	cvt.u16.u32 	%rs6, %r16;
	and.b16  	%rs7, %rs6, 255;
	st.global.u8 	[%rd11+1], %rs6;
	cvt.f64.f32 	%fd7, %f63;
	div.rn.f64 	%fd8, %fd7, 0d3FF921FB54442D18;
	mul.f64 	%fd9, %fd8, 0d406FE00000000000;
	cvt.rzi.u32.f64 	%r17, %fd9;
	cvt.u16.u32 	%rs8, %r17;
	and.b16  	%rs9, %rs8, 255;
	st.global.u8 	[%rd11+2], %rs8;
	cvt.rn.f32.u16 	%f64, %rs5;
	cvt.rn.f32.u16 	%f65, %rs7;
	mul.f32 	%f66, %f65, 0f3F35C28F;
	fma.rn.f32 	%f67, %f64, 0f3E570A3D, %f66;
	cvt.rn.f32.u16 	%f68, %rs9;
	fma.rn.f32 	%f69, %f68, 0f3D8F5C29, %f67;
	cvt.rzi.u32.f32 	%r18, %f69;
	cvt.s64.s32 	%rd12, %r13;
	add.s64 	%rd13, %rd7, %rd12;
	st.global.u8 	[%rd13], %r18;
	cvt.rn.f64.u16 	%fd10, %rs1;
	cvt.rn.f64.u16 	%fd11, %rs2;
	mul.f64 	%fd12, %fd11, 0dBFD27EF9DB22D0E5;
	fma.rn.f64 	%fd13, %fd10, 0dBFC2D0E560418937, %fd12;
	cvt.rn.f64.u16 	%fd14, %rs3;
	fma.rn.f64 	%fd15, %fd14, 0d3FDBE76C8B439581, %fd13;
	add.f64 	%fd16, %fd15, 0d4060000000000000;
	cvt.rzi.u32.f64 	%r19, %fd16;
	add.s64 	%rd14, %rd8, %rd12;
	st.global.u8 	[%rd14], %r19;
$L__BB0_2:
	ret;

}
	// .globl	_Z16computeHistogramPhPji
.visible .entry _Z16computeHistogramPhPji(
	.param .u64 .ptr .align 1 _Z16computeHistogramPhPji_param_0,
	.param .u64 .ptr .align 1 _Z16computeHistogramPhPji_param_1,
	.param .u32 _Z16computeHistogramPhPji_param_2
)
{
	.reg .pred 	%p<5>;
	.reg .b16 	%rs<2>;
	.reg .b32 	%r<21>;
	.reg .b64 	%rd<9>;

	ld.param.u64 	%rd2, [_Z16computeHistogramPhPji_param_0];
	ld.param.u64 	%rd3, [_Z16computeHistogramPhPji_param_1];
	ld.param.u32 	%r8, [_Z16computeHistogramPhPji_param_2];
	mov.u32 	%r1, %tid.x;
	mov.u32 	%r9, %ctaid.x;
	mov.u32 	%r2, %ntid.x;
	mad.lo.s32 	%r20, %r9, %r2, %r1;
	setp.gt.u32 	%p1, %r1, 255;
	shl.b32 	%r10, %r1, 2;
	mov.u32 	%r11, tempHistogram;
	add.s32 	%r4, %r11, %r10;
	@%p1 bra 	$L__BB1_2;
	mov.b32 	%r12, 0;
	st.shared.u32 	[%r4], %r12;
$L__BB1_2:
	bar.sync 	0;
	setp.ge.s32 	%p2, %r20, %r8;
	@%p2 bra 	$L__BB1_5;
	mov.u32 	%r13, %nctaid.x;
	mul.lo.s32 	%r5, %r2, %r13;
	cvta.to.global.u64 	%rd1, %rd2;
$L__BB1_4:
	cvt.s64.s32 	%rd4, %r20;
	add.s64 	%rd5, %rd1, %rd4;
	ld.global.u8 	%rs1, [%rd5];
	mul.wide.u16 	%r14, %rs1, 4;
	add.s32 	%r16, %r11, %r14;
	atom.shared.add.u32 	%r17, [%r16], 1;
	add.s32 	%r20, %r20, %r5;
	setp.lt.s32 	%p3, %r20, %r8;
	@%p3 bra 	$L__BB1_4;
$L__BB1_5:
	setp.gt.u32 	%p4, %r1, 255;
	bar.sync 	0;
	@%p4 bra 	$L__BB1_7;
	cvta.to.global.u64 	%rd6, %rd3;
	mul.wide.u32 	%rd7, %r1, 4;
	add.s64 	%rd8, %rd6, %rd7;
	ld.shared.u32 	%r18, [%r4];
	atom.global.add.u32 	%r19, [%rd8], %r18;
$L__BB1_7:
	ret;

}
	// .globl	_Z20computeCumulativeSumPjiPfS0_
.visible .entry _Z20computeCumulativeSumPjiPfS0_(
	.param .u64 .ptr .align 1 _Z20computeCumulativeSumPjiPfS0__param_0,
	.param .u32 _Z20computeCumulativeSumPjiPfS0__param_1,
	.param .u64 .ptr .align 1 _Z20computeCumulativeSumPjiPfS0__param_2,
	.param .u64 .ptr .align 1 _Z20computeCumulativeSumPjiPfS0__param_3
)
{
	.reg .pred 	%p<20>;
	.reg .b32 	%r<208>;
	.reg .b32 	%f<120>;
	.reg .b64 	%rd<12>;

	ld.param.u64 	%rd1, [_Z20computeCumulativeSumPjiPfS0__param_0];
	ld.param.u32 	%r10, [_Z20computeCumulativeSumPjiPfS0__param_1];
	ld.param.u64 	%rd2, [_Z20computeCumulativeSumPjiPfS0__param_2];
	ld.param.u64 	%rd3, [_Z20computeCumulativeSumPjiPfS0__param_3];
	mov.u32 	%r1, %tid.x;
	setp.gt.u32 	%p1, %r1, 127;
	@%p1 bra 	$L__BB2_2;
	cvta.to.global.u64 	%rd4, %rd1;
	shr.u32 	%r11, %r1, 4;
	add.s32 	%r12, %r1, 128;
	shr.u32 	%r13, %r12, 4;
	mul.wide.u32 	%rd5, %r1, 4;
	add.s64 	%rd6, %rd4, %rd5;
	ld.global.u32 	%r14, [%rd6];
	cvt.rn.f32.u32 	%f1, %r14;
	cvt.rn.f32.s32 	%f2, %r10;
	div.rn.f32 	%f3, %f1, %f2;
	add.s32 	%r15, %r11, %r1;
	shl.b32 	%r16, %r15, 2;
	mov.u32 	%r17, smem;
	add.s32 	%r18, %r17, %r16;
	st.shared.f32 	[%r18], %f3;
	cvt.rn.f32.u32 	%f4, %r1;
	mul.f32 	%f5, %f4, %f1;
	div.rn.f32 	%f6, %f5, %f2;
	st.shared.f32 	[%r18+1024], %f6;
	ld.global.u32 	%r19, [%rd6+512];
	cvt.rn.f32.u32 	%f7, %r19;
	div.rn.f32 	%f8, %f7, %f2;
	add.s32 	%r20, %r13, %r1;
	shl.b32 	%r21, %r20, 2;
	add.s32 	%r22, %r17, %r21;
	st.shared.f32 	[%r22+512], %f8;
	cvt.rn.f32.u32 	%f9, %r12;
	mul.f32 	%f10, %f9, %f7;
	div.rn.f32 	%f11, %f10, %f2;
	st.shared.f32 	[%r22+1536], %f11;
$L__BB2_2:
	bar.sync 	0;
	and.b32  	%r2, %r1, 1;
	setp.eq.b32 	%p2, %r2, 1;
	@%p2 bra 	$L__BB2_4;
	shr.u32 	%r23, %r1, 4;
	add.s32 	%r24, %r23, %r1;
	add.s32 	%r25, %r1, 1;
	shr.u32 	%r26, %r25, 4;
	add.s32 	%r27, %r26, %r1;
	shl.b32 	%r28, %r24, 2;
	mov.u32 	%r29, smem;
	add.s32 	%r30, %r29, %r28;
	ld.shared.f32 	%f12, [%r30];
	shl.b32 	%r31, %r27, 2;
	add.s32 	%r32, %r29, %r31;
	ld.shared.f32 	%f13, [%r32+4];
	add.f32 	%f14, %f12, %f13;
	st.shared.f32 	[%r32+4], %f14;
	ld.shared.f32 	%f15, [%r30+1024];
	ld.shared.f32 	%f16, [%r32+1028];
	add.f32 	%f17, %f15, %f16;
	st.shared.f32 	[%r32+1028], %f17;
$L__BB2_4:
	bar.sync 	0;
	and.b32  	%r3, %r1, 3;
	setp.ne.s32 	%p3, %r3, 0;
	@%p3 bra 	$L__BB2_6;
	add.s32 	%r33, %r1, 1;
	shr.u32 	%r34, %r33, 4;
	add.s32 	%r35, %r34, %r1;
	add.s32 	%r36, %r1, 3;
	shr.u32 	%r37, %r36, 4;
	add.s32 	%r38, %r37, %r1;
	shl.b32 	%r39, %r35, 2;
	mov.u32 	%r40, smem;
	add.s32 	%r41, %r40, %r39;
	ld.shared.f32 	%f18, [%r41+4];
	shl.b32 	%r42, %r38, 2;
	add.s32 	%r43, %r40, %r42;
	ld.shared.f32 	%f19, [%r43+12];
	add.f32 	%f20, %f18, %f19;
	st.shared.f32 	[%r43+12], %f20;
	ld.shared.f32 	%f21, [%r41+1028];
	ld.shared.f32 	%f22, [%r43+1036];
	add.f32 	%f23, %f21, %f22;
	st.shared.f32 	[%r43+1036], %f23;
$L__BB2_6:
	bar.sync 	0;
	and.b32  	%r4, %r1, 7;
	setp.ne.s32 	%p4, %r4, 0;
	@%p4 bra 	$L__BB2_8;
	add.s32 	%r44, %r1, 3;
	shr.u32 	%r45, %r44, 4;
	add.s32 	%r46, %r45, %r1;
	add.s32 	%r47, %r1, 7;
	shr.u32 	%r48, %r47, 4;
	add.s32 	%r49, %r48, %r1;
	shl.b32 	%r50, %r46, 2;
	mov.u32 	%r51, smem;
	add.s32 	%r52, %r51, %r50;
	ld.shared.f32 	%f24, [%r52+12];
	shl.b32 	%r53, %r49, 2;
	add.s32 	%r54, %r51, %r53;
	ld.shared.f32 	%f25, [%r54+28];
	add.f32 	%f26, %f24, %f25;
	st.shared.f32 	[%r54+28], %f26;
	ld.shared.f32 	%f27, [%r52+1036];
	ld.shared.f32 	%f28, [%r54+1052];
	add.f32 	%f29, %f27, %f28;
	st.shared.f32 	[%r54+1052], %f29;
$L__BB2_8:
	bar.sync 	0;
	and.b32  	%r5, %r1, 15;
	setp.ne.s32 	%p5, %r5, 0;
	@%p5 bra 	$L__BB2_10;
	add.s32 	%r55, %r1, 7;
	shr.u32 	%r56, %r55, 4;
	add.s32 	%r57, %r56, %r1;
	add.s32 	%r58, %r1, 15;
	shr.u32 	%r59, %r58, 4;
	add.s32 	%r60, %r59, %r1;
	shl.b32 	%r61, %r57, 2;
	mov.u32 	%r62, smem;
	add.s32 	%r63, %r62, %r61;
	ld.shared.f32 	%f30, [%r63+28];
	shl.b32 	%r64, %r60, 2;
	add.s32 	%r65, %r62, %r64;
	ld.shared.f32 	%f31, [%r65+60];
	add.f32 	%f32, %f30, %f31;
	st.shared.f32 	[%r65+60], %f32;
	ld.shared.f32 	%f33, [%r63+1052];
	ld.shared.f32 	%f34, [%r65+1084];
	add.f32 	%f35, %f33, %f34;
	st.shared.f32 	[%r65+1084], %f35;
$L__BB2_10:
	bar.sync 	0;
	and.b32  	%r6, %r1, 31;
	setp.ne.s32 	%p6, %r6, 0;
	@%p6 bra 	$L__BB2_12;
	add.s32 	%r66, %r1, 15;
	shr.u32 	%r67, %r66, 4;
	add.s32 	%r68, %r67, %r1;
	add.s32 	%r69, %r1, 31;
	shr.u32 	%r70, %r69, 4;
	add.s32 	%r71, %r70, %r1;
	shl.b32 	%r72, %r68, 2;
	mov.u32 	%r73, smem;
	add.s32 	%r74, %r73, %r72;
	ld.shared.f32 	%f36, [%r74+60];
	shl.b32 	%r75, %r71, 2;
	add.s32 	%r76, %r73, %r75;
	ld.shared.f32 	%f37, [%r76+124];
	add.f32 	%f38, %f36, %f37;
	st.shared.f32 	[%r76+124], %f38;
	ld.shared.f32 	%f39, [%r74+1084];
	ld.shared.f32 	%f40, [%r76+1148];
	add.f32 	%f41, %f39, %f40;
	st.shared.f32 	[%r76+1148], %f41;
$L__BB2_12:
	bar.sync 	0;
	and.b32  	%r7, %r1, 63;
	setp.ne.s32 	%p7, %r7, 0;
	@%p7 bra 	$L__BB2_14;
	add.s32 	%r77, %r1, 31;
	shr.u32 	%r78, %r77, 4;
	add.s32 	%r79, %r78, %r1;
	add.s32 	%r80, %r1, 63;
	shr.u32 	%r81, %r80, 4;
	add.s32 	%r82, %r81, %r1;
	shl.b32 	%r83, %r79, 2;
	mov.u32 	%r84, smem;
	add.s32 	%r85, %r84, %r83;
	ld.shared.f32 	%f42, [%r85+124];
	shl.b32 	%r86, %r82, 2;
	add.s32 	%r87, %r84, %r86;
	ld.shared.f32 	%f43, [%r87+252];
	add.f32 	%f44, %f42, %f43;
	st.shared.f32 	[%r87+252], %f44;
	ld.shared.f32 	%f45, [%r85+1148];
	ld.shared.f32 	%f46, [%r87+1276];
	add.f32 	%f47, %f45, %f46;
	st.shared.f32 	[%r87+1276], %f47;
$L__BB2_14:
	bar.sync 	0;
	and.b32  	%r8, %r1, 127;
	setp.ne.s32 	%p8, %r8, 0;
	@%p8 bra 	$L__BB2_16;
	add.s32 	%r88, %r1, 63;
	shr.u32 	%r89, %r88, 4;
	add.s32 	%r90, %r89, %r1;
	add.s32 	%r91, %r1, 127;
	shr.u32 	%r92, %r91, 4;
	add.s32 	%r93, %r92, %r1;
	shl.b32 	%r94, %r90, 2;
	mov.u32 	%r95, smem;
	add.s32 	%r96, %r95, %r94;
	ld.shared.f32 	%f48, [%r96+252];
	shl.b32 	%r97, %r93, 2;
	add.s32 	%r98, %r95, %r97;
	ld.shared.f32 	%f49, [%r98+508];
	add.f32 	%f50, %f48, %f49;
	st.shared.f32 	[%r98+508], %f50;
	ld.shared.f32 	%f51, [%r96+1276];
	ld.shared.f32 	%f52, [%r98+1532];
	add.f32 	%f53, %f51, %f52;
	st.shared.f32 	[%r98+1532], %f53;
$L__BB2_16:
	bar.sync 	0;
	and.b32  	%r9, %r1, 255;
	setp.ne.s32 	%p9, %r9, 0;
	@%p9 bra 	$L__BB2_18;
	add.s32 	%r99, %r1, 127;
	shr.u32 	%r100, %r99, 4;
	add.s32 	%r101, %r100, %r1;
	add.s32 	%r102, %r1, 255;
	shr.u32 	%r103, %r102, 4;
	add.s32 	%r104, %r103, %r1;
	shl.b32 	%r105, %r101, 2;
	mov.u32 	%r106, smem;
	add.s32 	%r107, %r106, %r105;
	ld.shared.f32 	%f54, [%r107+508];
	shl.b32 	%r108, %r104, 2;
	add.s32 	%r109, %r106, %r108;
	ld.shared.f32 	%f55, [%r109+1020];
	add.f32 	%f56, %f54, %f55;
	st.shared.f32 	[%r109+1020], %f56;
	ld.shared.f32 	%f57, [%r107+1532];
	ld.shared.f32 	%f58, [%r109+2044];
	add.f32 	%f59, %f57, %f58;
	st.shared.f32 	[%r109+2044], %f59;
$L__BB2_18:
	bar.sync 	0;
	setp.ne.s32 	%p10, %r1, 0;
	@%p10 bra 	$L__BB2_20;
	mov.b32 	%r110, 0;
	st.shared.u32 	[smem+1080], %r110;
	st.shared.u32 	[smem+2104], %r110;
$L__BB2_20:
	setp.ne.s32 	%p11, %r9, 0;
	bar.sync 	0;
	@%p11 bra 	$L__BB2_22;
	add.s32 	%r111, %r1, 127;
	shr.u32 	%r112, %r111, 4;
	add.s32 	%r113, %r112, %r1;
	add.s32 	%r114, %r1, 255;
	shr.u32 	%r115, %r114, 4;
	add.s32 	%r116, %r115, %r1;
	shl.b32 	%r117, %r113, 2;
	mov.u32 	%r118, smem;
	add.s32 	%r119, %r118, %r117;
	ld.shared.f32 	%f60, [%r119+508];
	ld.shared.f32 	%f61, [%r119+1532];
	shl.b32 	%r120, %r116, 2;
	add.s32 	%r121, %r118, %r120;
	ld.shared.f32 	%f62, [%r121+1020];
	st.shared.f32 	[%r119+508], %f62;
	ld.shared.f32 	%f63, [%r121+2044];
	st.shared.f32 	[%r119+1532], %f63;
	ld.shared.f32 	%f64, [%r121+1020];
	add.f32 	%f65, %f60, %f64;
	st.shared.f32 	[%r121+1020], %f65;
	add.f32 	%f66, %f61, %f63;
	st.shared.f32 	[%r121+2044], %f66;
$L__BB2_22:
	setp.ne.s32 	%p12, %r8, 0;
	bar.sync 	0;
	@%p12 bra 	$L__BB2_24;
	add.s32 	%r122, %r1, 63;
	shr.u32 	%r123, %r122, 4;
	add.s32 	%r124, %r123, %r1;
	add.s32 	%r125, %r1, 127;
	shr.u32 	%r126, %r125, 4;
	add.s32 	%r127, %r126, %r1;
	shl.b32 	%r128, %r124, 2;
	mov.u32 	%r129, smem;
	add.s32 	%r130, %r129, %r128;
	ld.shared.f32 	%f67, [%r130+252];
	ld.shared.f32 	%f68, [%r130+1276];
	shl.b32 	%r131, %r127, 2;
	add.s32 	%r132, %r129, %r131;
	ld.shared.f32 	%f69, [%r132+508];
	st.shared.f32 	[%r130+252], %f69;
	ld.shared.f32 	%f70, [%r132+1532];
	st.shared.f32 	[%r130+1276], %f70;
	ld.shared.f32 	%f71, [%r132+508];
	add.f32 	%f72, %f67, %f71;
	st.shared.f32 	[%r132+508], %f72;
	add.f32 	%f73, %f68, %f70;
	st.shared.f32 	[%r132+1532], %f73;
$L__BB2_24:
	setp.ne.s32 	%p13, %r7, 0;
	bar.sync 	0;
	@%p13 bra 	$L__BB2_26;
	add.s32 	%r133, %r1, 31;
	shr.u32 	%r134, %r133, 4;
	add.s32 	%r135, %r134, %r1;
	add.s32 	%r136, %r1, 63;
	shr.u32 	%r137, %r136, 4;
	add.s32 	%r138, %r137, %r1;
	shl.b32 	%r139, %r135, 2;
	mov.u32 	%r140, smem;
	add.s32 	%r141, %r140, %r139;
	ld.shared.f32 	%f74, [%r141+124];
	ld.shared.f32 	%f75, [%r141+1148];
	shl.b32 	%r142, %r138, 2;
	add.s32 	%r143, %r140, %r142;
	ld.shared.f32 	%f76, [%r143+252];
	st.shared.f32 	[%r141+124], %f76;
	ld.shared.f32 	%f77, [%r143+1276];
	st.shared.f32 	[%r141+1148], %f77;
	ld.shared.f32 	%f78, [%r143+252];
	add.f32 	%f79, %f74, %f78;
	st.shared.f32 	[%r143+252], %f79;
	add.f32 	%f80, %f75, %f77;
	st.shared.f32 	[%r143+1276], %f80;
$L__BB2_26:
	setp.ne.s32 	%p14, %r6, 0;
	bar.sync 	0;
	@%p14 bra 	$L__BB2_28;
	add.s32 	%r144, %r1, 15;
	shr.u32 	%r145, %r144, 4;
	add.s32 	%r146, %r145, %r1;
	add.s32 	%r147, %r1, 31;
	shr.u32 	%r148, %r147, 4;
	add.s32 	%r149, %r148, %r1;
	shl.b32 	%r150, %r146, 2;
	mov.u32 	%r151, smem;
	add.s32 	%r152, %r151, %r150;
	ld.shared.f32 	%f81, [%r152+60];
	ld.shared.f32 	%f82, [%r152+1084];
	shl.b32 	%r153, %r149, 2;
	add.s32 	%r154, %r151, %r153;
	ld.shared.f32 	%f83, [%r154+124];
	st.shared.f32 	[%r152+60], %f83;
	ld.shared.f32 	%f84, [%r154+1148];
	st.shared.f32 	[%r152+1084], %f84;
	ld.shared.f32 	%f85, [%r154+124];
	add.f32 	%f86, %f81, %f85;
	st.shared.f32 	[%r154+124], %f86;
	add.f32 	%f87, %f82, %f84;
	st.shared.f32 	[%r154+1148], %f87;
$L__BB2_28:
	setp.ne.s32 	%p15, %r5, 0;
	bar.sync 	0;
	@%p15 bra 	$L__BB2_30;
	add.s32 	%r155, %r1, 7;
	shr.u32 	%r156, %r155, 4;
	add.s32 	%r157, %r156, %r1;
	add.s32 	%r158, %r1, 15;
	shr.u32 	%r159, %r158, 4;
	add.s32 	%r160, %r159, %r1;
	shl.b32 	%r161, %r157, 2;
	mov.u32 	%r162, smem;
	add.s32 	%r163, %r162, %r161;
	ld.shared.f32 	%f88, [%r163+28];
	ld.shared.f32 	%f89, [%r163+1052];
	shl.b32 	%r164, %r160, 2;
	add.s32 	%r165, %r162, %r164;
	ld.shared.f32 	%f90, [%r165+60];
	st.shared.f32 	[%r163+28], %f90;
	ld.shared.f32 	%f91, [%r165+1084];
	st.shared.f32 	[%r163+1052], %f91;
	ld.shared.f32 	%f92, [%r165+60];
	add.f32 	%f93, %f88, %f92;
	st.shared.f32 	[%r165+60], %f93;
	add.f32 	%f94, %f89, %f91;
	st.shared.f32 	[%r165+1084], %f94;
$L__BB2_30:
	setp.ne.s32 	%p16, %r4, 0;
	bar.sync 	0;
	@%p16 bra 	$L__BB2_32;
	add.s32 	%r166, %r1, 3;
	shr.u32 	%r167, %r166, 4;
	add.s32 	%r168, %r167, %r1;
	add.s32 	%r169, %r1, 7;
	shr.u32 	%r170, %r169, 4;
	add.s32 	%r171, %r170, %r1;
	shl.b32 	%r172, %r168, 2;
	mov.u32 	%r173, smem;
	add.s32 	%r174, %r173, %r172;
	ld.shared.f32 	%f95, [%r174+12];
	ld.shared.f32 	%f96, [%r174+1036];
	shl.b32 	%r175, %r171, 2;
	add.s32 	%r176, %r173, %r175;
	ld.shared.f32 	%f97, [%r176+28];
	st.shared.f32 	[%r174+12], %f97;
	ld.shared.f32 	%f98, [%r176+1052];
	st.shared.f32 	[%r174+1036], %f98;
	ld.shared.f32 	%f99, [%r176+28];
	add.f32 	%f100, %f95, %f99;
	st.shared.f32 	[%r176+28], %f100;
	add.f32 	%f101, %f96, %f98;
	st.shared.f32 	[%r176+1052], %f101;
$L__BB2_32:
	setp.ne.s32 	%p17, %r3, 0;
	bar.sync 	0;
	@%p17 bra 	$L__BB2_34;
	add.s32 	%r177, %r1, 1;
	shr.u32 	%r178, %r177, 4;
	add.s32 	%r179, %r178, %r1;
	add.s32 	%r180, %r1, 3;
	shr.u32 	%r181, %r180, 4;
	add.s32 	%r182, %r181, %r1;
	shl.b32 	%r183, %r179, 2;
	mov.u32 	%r184, smem;
	add.s32 	%r185, %r184, %r183;
	ld.shared.f32 	%f102, [%r185+4];
	ld.shared.f32 	%f103, [%r185+1028];
	shl.b32 	%r186, %r182, 2;
	add.s32 	%r187, %r184, %r186;
	ld.shared.f32 	%f104, [%r187+12];
	st.shared.f32 	[%r185+4], %f104;
	ld.shared.f32 	%f105, [%r187+1036];
	st.shared.f32 	[%r185+1028], %f105;
	ld.shared.f32 	%f106, [%r187+12];
	add.f32 	%f107, %f102, %f106;
	st.shared.f32 	[%r187+12], %f107;
	add.f32 	%f108, %f103, %f105;
	st.shared.f32 	[%r187+1036], %f108;
$L__BB2_34:
	setp.ne.s32 	%p18, %r2, 0;
	bar.sync 	0;
	@%p18 bra 	$L__BB2_36;
	shr.u32 	%r188, %r1, 4;
	add.s32 	%r189, %r188, %r1;
	add.s32 	%r190, %r1, 1;
	shr.u32 	%r191, %r190, 4;
	add.s32 	%r192, %r191, %r1;
	shl.b32 	%r193, %r189, 2;
	mov.u32 	%r194, smem;
	add.s32 	%r195, %r194, %r193;
	ld.shared.f32 	%f109, [%r195];
	ld.shared.f32 	%f110, [%r195+1024];
	shl.b32 	%r196, %r192, 2;
	add.s32 	%r197, %r194, %r196;
	ld.shared.f32 	%f111, [%r197+4];
	st.shared.f32 	[%r195], %f111;
	ld.shared.f32 	%f112, [%r197+1028];
	st.shared.f32 	[%r195+1024], %f112;
	ld.shared.f32 	%f113, [%r197+4];
	add.f32 	%f114, %f109, %f113;
	st.shared.f32 	[%r197+4], %f114;
	add.f32 	%f115, %f110, %f112;
	st.shared.f32 	[%r197+1028], %f115;
$L__BB2_36:
	setp.gt.u32 	%p19, %r1, 127;
	bar.sync 	0;
	@%p19 bra 	$L__BB2_38;
	shr.u32 	%r198, %r1, 4;
	add.s32 	%r199, %r198, %r1;
	add.s32 	%r200, %r1, 128;
	shr.u32 	%r201, %r200, 4;
	add.s32 	%r202, %r201, %r1;
	shl.b32 	%r203, %r199, 2;
	mov.u32 	%r204, smem;
	add.s32 	%r205, %r204, %r203;
	ld.shared.f32 	%f116, [%r205];
	cvta.to.global.u64 	%rd7, %rd2;
	mul.wide.u32 	%rd8, %r1, 4;
	add.s64 	%rd9, %rd7, %rd8;
	st.global.f32 	[%rd9], %f116;
	ld.shared.f32 	%f117, [%r205+1024];
	cvta.to.global.u64 	%rd10, %rd3;
	add.s64 	%rd11, %rd10, %rd8;
	st.global.f32 	[%rd11], %f117;
	shl.b32 	%r206, %r202, 2;
	add.s32 	%r207, %r204, %r206;
	ld.shared.f32 	%f118, [%r207+512];
	st.global.f32 	[%rd9+512], %f118;
	ld.shared.f32 	%f119, [%r207+1536];
	st.global.f32 	[%rd11+512], %f119;
$L__BB2_38:
	ret;

}
	// .globl	_Z20findOtsuThresholdingPfS_Pi
.visible .entry _Z20findOtsuThresholdingPfS_Pi(
	.param .u64 .ptr .align 1 _Z20findOtsuThresholdingPfS_Pi_param_0,
	.param .u64 .ptr .align 1 _Z20findOtsuThresholdingPfS_Pi_param_1,
	.param .u64 .ptr .align 1 _Z20findOtsuThresholdingPfS_Pi_param_2
)
{
	.reg .pred 	%p<22>;
	.reg .b32 	%r<15>;
	.reg .b32 	%f<39>;
	.reg .b64 	%rd<10>;
	.reg .b64 	%fd<5>;

	ld.param.u64 	%rd1, [_Z20findOtsuThresholdingPfS_Pi_param_0];
	ld.param.u64 	%rd2, [_Z20findOtsuThresholdingPfS_Pi_param_1];
	ld.param.u64 	%rd3, [_Z20findOtsuThresholdingPfS_Pi_param_2];
	mov.u32 	%r1, %tid.x;
	setp.gt.u32 	%p1, %r1, 255;
	shl.b32 	%r3, %r1, 2;
	mov.u32 	%r4, smem;
	add.s32 	%r2, %r4, %r3;
	@%p1 bra 	$L__BB3_2;
	cvta.to.global.u64 	%rd4, %rd1;
	cvta.to.global.u64 	%rd5, %rd2;
	mul.wide.u32 	%rd6, %r1, 4;
	add.s64 	%rd7, %rd4, %rd6;
	ld.global.f32 	%f15, [%rd7];
	st.shared.f32 	[%r2], %f15;
	add.s64 	%rd8, %rd5, %rd6;
	ld.global.f32 	%f16, [%rd8];
	st.shared.f32 	[%r2+1024], %f16;
	mov.b32 	%r5, 0;
	st.shared.u32 	[%r2+2048], %r5;
	st.shared.u32 	[%r2+3072], %r1;
$L__BB3_2:
	setp.gt.u32 	%p2, %r1, 255;
	bar.sync 	0;
	@%p2 bra 	$L__BB3_8;
	ld.shared.f32 	%f1, [%r2];
	mov.f32 	%f18, 0f3F800000;
	sub.f32 	%f2, %f18, %f1;
	cvt.f64.f32 	%fd1, %f1;
	setp.leu.f64 	%p3, %fd1, 0d3DDB7CDFD9D7BDBB;
	mov.f32 	%f37, 0f00000000;
	@%p3 bra 	$L__BB3_5;
	ld.shared.f32 	%f19, [%r2+1024];
	div.rn.f32 	%f37, %f19, %f1;
$L__BB3_5:
	cvt.f64.f32 	%fd2, %f2;
	setp.leu.f64 	%p4, %fd2, 0d3DDB7CDFD9D7BDBB;
	mov.f32 	%f38, 0f00000000;
	@%p4 bra 	$L__BB3_7;
	ld.shared.f32 	%f21, [smem+2044];
	ld.shared.f32 	%f22, [%r2+1024];
	sub.f32 	%f23, %f21, %f22;
	div.rn.f32 	%f38, %f23, %f2;
$L__BB3_7:
	sub.f32 	%f24, %f37, %f38;
	mul.f32 	%f25, %f24, %f24;
	mul.f32 	%f26, %f1, %f2;
	cvt.f64.f32 	%fd3, %f26;
	add.f64 	%fd4, %fd3, 0d3DDB7CDFD9D7BDBB;
	cvt.rn.f32.f64 	%f27, %fd4;
	div.rn.f32 	%f28, %f25, %f27;
	st.shared.f32 	[%r2+2048], %f28;
$L__BB3_8:
	bar.sync 	0;
	setp.gt.u32 	%p5, %r1, 127;
	@%p5 bra 	$L__BB3_11;
	ld.shared.f32 	%f7, [%r2+2560];
	ld.shared.f32 	%f29, [%r2+2048];
	setp.leu.f32 	%p6, %f7, %f29;
	@%p6 bra 	$L__BB3_11;
	st.shared.f32 	[%r2+2048], %f7;
	ld.shared.u32 	%r6, [%r2+3584];
	st.shared.u32 	[%r2+3072], %r6;
$L__BB3_11:
	bar.sync 	0;
	setp.gt.u32 	%p7, %r1, 63;
	@%p7 bra 	$L__BB3_14;
	ld.shared.f32 	%f8, [%r2+2304];
	ld.shared.f32 	%f30, [%r2+2048];
	setp.leu.f32 	%p8, %f8, %f30;
	@%p8 bra 	$L__BB3_14;
	st.shared.f32 	[%r2+2048], %f8;
	ld.shared.u32 	%r7, [%r2+3328];
	st.shared.u32 	[%r2+3072], %r7;
$L__BB3_14:
	bar.sync 	0;
	setp.gt.u32 	%p9, %r1, 31;
	@%p9 bra 	$L__BB3_17;
	ld.shared.f32 	%f9, [%r2+2176];
	ld.shared.f32 	%f31, [%r2+2048];
	setp.leu.f32 	%p10, %f9, %f31;
	@%p10 bra 	$L__BB3_17;
	st.shared.f32 	[%r2+2048], %f9;
	ld.shared.u32 	%r8, [%r2+3200];
	st.shared.u32 	[%r2+3072], %r8;
$L__BB3_17:
	bar.sync 	0;
	setp.gt.u32 	%p11, %r1, 15;
	@%p11 bra 	$L__BB3_20;
	ld.shared.f32 	%f10, [%r2+2112];
	ld.shared.f32 	%f32, [%r2+2048];
	setp.leu.f32 	%p12, %f10, %f32;
	@%p12 bra 	$L__BB3_20;
	st.shared.f32 	[%r2+2048], %f10;
	ld.shared.u32 	%r9, [%r2+3136];
	st.shared.u32 	[%r2+3072], %r9;
$L__BB3_20:
	bar.sync 	0;
	setp.gt.u32 	%p13, %r1, 7;
	@%p13 bra 	$L__BB3_23;
	ld.shared.f32 	%f11, [%r2+2080];
	ld.shared.f32 	%f33, [%r2+2048];
	setp.leu.f32 	%p14, %f11, %f33;
	@%p14 bra 	$L__BB3_23;
	st.shared.f32 	[%r2+2048], %f11;
	ld.shared.u32 	%r10, [%r2+3104];
	st.shared.u32 	[%r2+3072], %r10;
$L__BB3_23:
	bar.sync 	0;
	setp.gt.u32 	%p15, %r1, 3;
	@%p15 bra 	$L__BB3_26;
	ld.shared.f32 	%f12, [%r2+2064];
	ld.shared.f32 	%f34, [%r2+2048];
	setp.leu.f32 	%p16, %f12, %f34;
	@%p16 bra 	$L__BB3_26;
	st.shared.f32 	[%r2+2048], %f12;
	ld.shared.u32 	%r11, [%r2+3088];
	st.shared.u32 	[%r2+3072], %r11;
$L__BB3_26:
	bar.sync 	0;
	setp.gt.u32 	%p17, %r1, 1;
	@%p17 bra 	$L__BB3_29;
	ld.shared.f32 	%f13, [%r2+2056];
	ld.shared.f32 	%f35, [%r2+2048];
	setp.leu.f32 	%p18, %f13, %f35;
	@%p18 bra 	$L__BB3_29;
	st.shared.f32 	[%r2+2048], %f13;
	ld.shared.u32 	%r12, [%r2+3080];
	st.shared.u32 	[%r2+3072], %r12;
$L__BB3_29:
	bar.sync 	0;
	setp.ne.s32 	%p19, %r1, 0;
	@%p19 bra 	$L__BB3_32;
	ld.shared.f32 	%f14, [smem+2052];
	ld.shared.f32 	%f36, [%r2+2048];
	setp.leu.f32 	%p20, %f14, %f36;
	@%p20 bra 	$L__BB3_32;
	st.shared.f32 	[%r2+2048], %f14;
	ld.shared.u32 	%r13, [smem+3076];
	st.shared.u32 	[%r2+3072], %r13;
$L__BB3_32:
	setp.ne.s32 	%p21, %r1, 0;
	bar.sync 	0;
	@%p21 bra 	$L__BB3_34;
	ld.shared.u32 	%r14, [smem+3072];
	cvta.to.global.u64 	%rd9, %rd3;
	st.global.u32 	[%rd9], %r14;
$L__BB3_34:
	ret;

}
	// .globl	_Z14applyThresholdPKhPhii
.visible .entry _Z14applyThresholdPKhPhii(
	.param .u64 .ptr .align 1 _Z14applyThresholdPKhPhii_param_0,
	.param .u64 .ptr .align 1 _Z14applyThresholdPKhPhii_param_1,
	.param .u32 _Z14applyThresholdPKhPhii_param_2,
	.param .u32 _Z14applyThresholdPKhPhii_param_3
)
{
	.reg .pred 	%p<12>;
	.reg .b16 	%rs<6>;
	.reg .b32 	%r<37>;
	.reg .b64 	%rd<18>;

	ld.param.u64 	%rd3, [_Z14applyThresholdPKhPhii_param_0];
	ld.param.u64 	%rd4, [_Z14applyThresholdPKhPhii_param_1];
	ld.param.u32 	%r12, [_Z14applyThresholdPKhPhii_param_2];
	ld.param.u32 	%r13, [_Z14applyThresholdPKhPhii_param_3];
	cvta.to.global.u64 	%rd1, %rd4;
	cvta.to.global.u64 	%rd2, %rd3;
	mov.u32 	%r14, %tid.x;
	mov.u32 	%r15, %ctaid.x;
	mov.u32 	%r16, %ntid.x;
	mad.lo.s32 	%r35, %r15, %r16, %r14;
	mov.u32 	%r17, %nctaid.x;
	mul.lo.s32 	%r2, %r16, %r17;
	setp.ge.s32 	%p1, %r35, %r12;
	@%p1 bra 	$L__BB4_7;
	add.s32 	%r18, %r35, %r2;
	max.s32 	%r19, %r12, %r18;
	setp.lt.s32 	%p2, %r18, %r12;
	selp.u32 	%r20, 1, 0, %p2;
	add.s32 	%r21, %r18, %r20;
	sub.s32 	%r22, %r19, %r21;
	div.u32 	%r23, %r22, %r2;
	add.s32 	%r3, %r23, %r20;
	and.b32  	%r24, %r3, 3;
	setp.eq.s32 	%p3, %r24, 3;
	@%p3 bra 	$L__BB4_4;
	add.s32 	%r25, %r3, 1;
	and.b32  	%r26, %r25, 3;
	neg.s32 	%r33, %r26;
$L__BB4_3:
	.pragma "nounroll";
	cvt.s64.s32 	%rd5, %r35;
	add.s64 	%rd6, %rd1, %rd5;
	add.s64 	%rd7, %rd2, %rd5;
	ld.global.u8 	%r27, [%rd7];
	setp.le.s32 	%p4, %r13, %r27;
	selp.s16 	%rs1, -1, 0, %p4;
	st.global.u8 	[%rd6], %rs1;
	add.s32 	%r35, %r35, %r2;
	add.s32 	%r33, %r33, 1;
	setp.ne.s32 	%p5, %r33, 0;
	@%p5 bra 	$L__BB4_3;
$L__BB4_4:
	setp.lt.u32 	%p6, %r3, 3;
	@%p6 bra 	$L__BB4_7;
	cvt.s64.s32 	%rd11, %r2;
	shl.b32 	%r32, %r2, 2;
$L__BB4_6:
	cvt.s64.s32 	%rd8, %r35;
	add.s64 	%rd9, %rd2, %rd8;
	ld.global.u8 	%r28, [%rd9];
	setp.le.s32 	%p7, %r13, %r28;
	selp.s16 	%rs2, -1, 0, %p7;
	add.s64 	%rd10, %rd1, %rd8;
	st.global.u8 	[%rd10], %rs2;
	add.s64 	%rd12, %rd9, %rd11;
	ld.global.u8 	%r29, [%rd12];
	setp.le.s32 	%p8, %r13, %r29;
	selp.s16 	%rs3, -1, 0, %p8;
	add.s64 	%rd13, %rd10, %rd11;
	st.global.u8 	[%rd13], %rs3;
	add.s64 	%rd14, %rd12, %rd11;
	ld.global.u8 	%r30, [%rd14];
	setp.le.s32 	%p9, %r13, %r30;
	selp.s16 	%rs4, -1, 0, %p9;
	add.s64 	%rd15, %rd13, %rd11;
	st.global.u8 	[%rd15], %rs4;
	add.s64 	%rd16, %rd14, %rd11;
	ld.global.u8 	%r31, [%rd16];
	setp.le.s32 	%p10, %r13, %r31;
	selp.s16 	%rs5, -1, 0, %p10;
	add.s64 	%rd17, %rd15, %rd11;
	st.global.u8 	[%rd17], %rs5;
	add.s32 	%r35, %r32, %r35;
	setp.lt.s32 	%p11, %r35, %r12;
	@%p11 bra 	$L__BB4_6;
$L__BB4_7:
	ret;

}
	// .globl	_Z13binarizeImagev
.visible .entry _Z13binarizeImagev()
{


	ret;

}
	// .globl	_Z22calculateOtsuThresholdPhiS_
.visible .entry _Z22calculateOtsuThresholdPhiS_(
	.param .u64 .ptr .align 1 _Z22calculateOtsuThresholdPhiS__param_0,
	.param .u32 _Z22calculateOtsuThresholdPhiS__param_1,
	.param .u64 .ptr .align 1 _Z22calculateOtsuThresholdPhiS__param_2
)
{


	ret;

}
	// .globl	_Z12generateMaskPKhPhPKfiiS1_
.visible .entry _Z12generateMaskPKhPhPKfiiS1_(
	.param .u64 .ptr .align 1 _Z12generateMaskPKhPhPKfiiS1__param_0,
	.param .u64 .ptr .align 1 _Z12generateMaskPKhPhPKfiiS1__param_1,
	.param .u64 .ptr .align 1 _Z12generateMaskPKhPhPKfiiS1__param_2,
	.param .u32 _Z12generateMaskPKhPhPKfiiS1__param_3,
	.param .u32 _Z12generateMaskPKhPhPKfiiS1__param_4,
	.param .u64 .ptr .align 1 _Z12generateMaskPKhPhPKfiiS1__param_5
)
{


	ret;

}


// ===== COMPILED SASS (sm_100) =====

	.target	sm_100

	.elftype	@"ET_EXEC"


//--------------------- .note.nv.tkinfo           --------------------------
	.section	.note.nv.tkinfo,"",@"SHT_NOTE"
	.sectionflags	@"SHF_NOTE_NV_TKINFO"
	.tkinfo
        /*0018*/ 	.word	0x00000002
        /*0030*/ 	.string	""
        /*0030*/ 	.string	"ptxas"
        /*0030*/ 	.string	"Cuda compilation tools, release 13.0, V13.0.88"
        /*0030*/ 	.string	"Build cuda_13.0.r13.0/compiler.36424714_0"
        /*0030*/ 	.string	"-arch sm_100 -m 64 "



//--------------------- .note.nv.cuinfo           --------------------------
	.section	.note.nv.cuinfo,"",@"SHT_NOTE"
	.sectionflags	@"SHF_NOTE_NV_CUINFO"
        /*0018*/ 	.short	0x0002
        /*001a*/ 	.short	0x0064
        /*001c*/ 	.short	0x0082
	.zero		2


//--------------------- .nv.info                  --------------------------
	.section	.nv.info,"",@"SHT_CUDA_INFO"
	.align	4


	//----- nvinfo : EIATTR_REGCOUNT
	.align		4
        /*0000*/ 	.byte	0x04, 0x2f
        /*0002*/ 	.short	(.L_1 - .L_0)
	.align		4
.L_0:
        /*0004*/ 	.word	index@(_Z19ColorTransformationPhS_S_S_ii)
        /*0008*/ 	.word	0x0000001e


	//----- nvinfo : EIATTR_FRAME_SIZE
	.align		4
.L_1:
        /*000c*/ 	.byte	0x04, 0x11
        /*000e*/ 	.short	(.L_3 - .L_2)
	.align		4
.L_2:
        /*0010*/ 	.word	index@($__internal_3_$__cuda_sm3x_div_rn_noftz_f32_slowpath)
        /*0014*/ 	.word	0x00000000


	//----- nvinfo : EIATTR_FRAME_SIZE
	.align		4
.L_3:
        /*0018*/ 	.byte	0x04, 0x11
        /*001a*/ 	.short	(.L_5 - .L_4)
	.align		4
.L_4:
        /*001c*/ 	.word	index@($__internal_2_$__cuda_sm20_div_rn_f64_full)
        /*0020*/ 	.word	0x00000000


	//----- nvinfo : EIATTR_FRAME_SIZE
	.align		4
.L_5:
        /*0024*/ 	.byte	0x04, 0x11
        /*0026*/ 	.short	(.L_7 - .L_6)
	.align		4
.L_6:
        /*0028*/ 	.word	index@(_Z19ColorTransformationPhS_S_S_ii)
        /*002c*/ 	.word	0x00000000


	//----- nvinfo : EIATTR_REGCOUNT
	.align		4
.L_7:
        /*0030*/ 	.byte	0x04, 0x2f
        /*0032*/ 	.short	(.L_9 - .L_8)
	.align		4
.L_8:
        /*0034*/ 	.word	index@(_Z16computeHistogramPhPji)
        /*0038*/ 	.word	0x0000000a


	//----- nvinfo : EIATTR_FRAME_SIZE
	.align		4
.L_9:
        /*003c*/ 	.byte	0x04, 0x11
        /*003e*/ 	.short	(.L_11 - .L_10)
	.align		4
.L_10:
        /*0040*/ 	.word	index@(_Z16computeHistogramPhPji)
        /*0044*/ 	.word	0x00000000


	//----- nvinfo : EIATTR_REGCOUNT
	.align		4
.L_11:
        /*0048*/ 	.byte	0x04, 0x2f
        /*004a*/ 	.short	(.L_13 - .L_12)
	.align		4
.L_12:
        /*004c*/ 	.word	index@(_Z20computeCumulativeSumPjiPfS0_)
        /*0050*/ 	.word	0x00000016


	//----- nvinfo : EIATTR_FRAME_SIZE
	.align		4
.L_13:
        /*0054*/ 	.byte	0x04, 0x11
        /*0056*/ 	.short	(.L_15 - .L_14)
	.align		4
.L_14:
        /*0058*/ 	.word	index@($__internal_1_$__cuda_sm3x_div_rn_noftz_f32_slowpath)
        /*005c*/ 	.word	0x00000000


	//----- nvinfo : EIATTR_FRAME_SIZE
	.align		4
.L_15:
        /*0060*/ 	.byte	0x04, 0x11
        /*0062*/ 	.short	(.L_17 - .L_16)
	.align		4
.L_16:
        /*0064*/ 	.word	index@(_Z20computeCumulativeSumPjiPfS0_)
        /*0068*/ 	.word	0x00000000


	//----- nvinfo : EIATTR_REGCOUNT
	.align		4
.L_17:
        /*006c*/ 	.byte	0x04, 0x2f
        /*006e*/ 	.short	(.L_19 - .L_18)
	.align		4
.L_18:
        /*0070*/ 	.word	index@(_Z20findOtsuThresholdingPfS_Pi)
        /*0074*/ 	.word	0x00000013


	//----- nvinfo : EIATTR_FRAME_SIZE
	.align		4
.L_19:
        /*0078*/ 	.byte	0x04, 0x11
        /*007a*/ 	.short	(.L_21 - .L_20)
	.align		4
.L_20:
        /*007c*/ 	.word	index@($__internal_0_$__cuda_sm3x_div_rn_noftz_f32_slowpath)
        /*0080*/ 	.word	0x00000000


	//----- nvinfo : EIATTR_FRAME_SIZE
	.align		4
.L_21:
        /*0084*/ 	.byte	0x04, 0x11
        /*0086*/ 	.short	(.L_23 - .L_22)
	.align		4
.L_22:
        /*0088*/ 	.word	index@(_Z20findOtsuThresholdingPfS_Pi)
        /*008c*/ 	.word	0x00000000


	//----- nvinfo : EIATTR_REGCOUNT
	.align		4
.L_23:
        /*0090*/ 	.byte	0x04, 0x2f
        /*0092*/ 	.short	(.L_25 - .L_24)
	.align		4
.L_24:
        /*0094*/ 	.word	index@(_Z14applyThresholdPKhPhii)
        /*0098*/ 	.word	0x00000016


	//----- nvinfo : EIATTR_FRAME_SIZE
	.align		4
.L_25:
        /*009c*/ 	.byte	0x04, 0x11
        /*009e*/ 	.short	(.L_27 - .L_26)
	.align		4
.L_26:
        /*00a0*/ 	.word	index@(_Z14applyThresholdPKhPhii)
        /*00a4*/ 	.word	0x00000000


	//----- nvinfo : EIATTR_REGCOUNT
	.align		4
.L_27:
        /*00a8*/ 	.byte	0x04, 0x2f
        /*00aa*/ 	.short	(.L_29 - .L_28)
	.align		4
.L_28:
        /*00ac*/ 	.word	index@(_Z13binarizeImagev)
        /*00b0*/ 	.word	0x00000004


	//----- nvinfo : EIATTR_FRAME_SIZE
	.align		4
.L_29:
        /*00b4*/ 	.byte	0x04, 0x11
        /*00b6*/ 	.short	(.L_31 - .L_30)
	.align		4
.L_30:
        /*00b8*/ 	.word	index@(_Z13binarizeImagev)
        /*00bc*/ 	.word	0x00000000


	//----- nvinfo : EIATTR_REGCOUNT
	.align		4
.L_31:
        /*00c0*/ 	.byte	0x04, 0x2f
        /*00c2*/ 	.short	(.L_33 - .L_32)
	.align		4
.L_32:
        /*00c4*/ 	.word	index@(_Z22calculateOtsuThresholdPhiS_)
        /*00c8*/ 	.word	0x00000004


	//----- nvinfo : EIATTR_FRAME_SIZE
	.align		4
.L_33:
        /*00cc*/ 	.byte	0x04, 0x11
        /*00ce*/ 	.short	(.L_35 - .L_34)
	.align		4
.L_34:
        /*00d0*/ 	.word	index@(_Z22calculateOtsuThresholdPhiS_)
        /*00d4*/ 	.word	0x00000000


	//----- nvinfo : EIATTR_REGCOUNT
	.align		4
.L_35:
        /*00d8*/ 	.byte	0x04, 0x2f
        /*00da*/ 	.short	(.L_37 - .L_36)
	.align		4
.L_36:
        /*00dc*/ 	.word	index@(_Z12generateMaskPKhPhPKfiiS1_)
        /*00e0*/ 	.word	0x00000004


	//----- nvinfo : EIATTR_FRAME_SIZE
	.align		4
.L_37:
        /*00e4*/ 	.byte	0x04, 0x11
        /*00e6*/ 	.short	(.L_39 - .L_38)
	.align		4
.L_38:
        /*00e8*/ 	.word	index@(_Z12generateMaskPKhPhPKfiiS1_)
        /*00ec*/ 	.word	0x00000000


	//----- nvinfo : EIATTR_MIN_STACK_SIZE
	.align		4
.L_39:
        /*00f0*/ 	.byte	0x04, 0x12
        /*00f2*/ 	.short	(.L_41 - .L_40)
	.align		4
.L_40:
        /*00f4*/ 	.word	index@(_Z12generateMaskPKhPhPKfiiS1_)
        /*00f8*/ 	.word	0x00000000


	//----- nvinfo : EIATTR_MIN_STACK_SIZE
	.align		4
.L_41:
        /*00fc*/ 	.byte	0x04, 0x12
        /*00fe*/ 	.short	(.L_43 - .L_42)
	.align		4
.L_42:
        /*0100*/ 	.word	index@(_Z22calculateOtsuThresholdPhiS_)
        /*0104*/ 	.word	0x00000000


	//----- nvinfo : EIATTR_MIN_STACK_SIZE
	.align		4
.L_43:
        /*0108*/ 	.byte	0x04, 0x12
        /*010a*/ 	.short	(.L_45 - .L_44)
	.align		4
.L_44:
        /*010c*/ 	.word	index@(_Z13binarizeImagev)
        /*0110*/ 	.word	0x00000000


	//----- nvinfo : EIATTR_MIN_STACK_SIZE
	.align		4
.L_45:
        /*0114*/ 	.byte	0x04, 0x12
        /*0116*/ 	.short	(.L_47 - .L_46)
	.align		4
.L_46:
        /*0118*/ 	.word	index@(_Z14applyThresholdPKhPhii)
        /*011c*/ 	.word	0x00000000


	//----- nvinfo : EIATTR_MIN_STACK_SIZE
	.align		4
.L_47:
        /*0120*/ 	.byte	0x04, 0x12
        /*0122*/ 	.short	(.L_49 - .L_48)
	.align		4
.L_48:
        /*0124*/ 	.word	index@(_Z20findOtsuThresholdingPfS_Pi)
        /*0128*/ 	.word	0x00000000


	//----- nvinfo : EIATTR_MIN_STACK_SIZE
	.align		4
.L_49:
        /*012c*/ 	.byte	0x04, 0x12
        /*012e*/ 	.short	(.L_51 - .L_50)
	.align		4
.L_50:
        /*0130*/ 	.word	index@(_Z20computeCumulativeSumPjiPfS0_)
        /*0134*/ 	.word	0x00000000


	//----- nvinfo : EIATTR_MIN_STACK_SIZE
	.align		4
.L_51:
        /*0138*/ 	.byte	0x04, 0x12
        /*013a*/ 	.short	(.L_53 - .L_52)
	.align		4
.L_52:
        /*013c*/ 	.word	index@(_Z16computeHistogramPhPji)
        /*0140*/ 	.word	0x00000000


	//----- nvinfo : EIATTR_MIN_STACK_SIZE
	.align		4
.L_53:
        /*0144*/ 	.byte	0x04, 0x12
        /*0146*/ 	.short	(.L_55 - .L_54)
	.align		4
.L_54:
        /*0148*/ 	.word	index@(_Z19ColorTransformationPhS_S_S_ii)
        /*014c*/ 	.word	0x00000000
.L_55:


//--------------------- .nv.compat                --------------------------
	.section	.nv.compat,"",@"SHT_CUDA_COMPAT_INFO"
	.align	4
        /*0000*/ 	.byte	0x02, 0x09, 0x00, 0x00, 0x02, 0x02, 0x01, 0x00, 0x02, 0x05, 0x05, 0x00, 0x03, 0x07, 0x01, 0x01
        /*0010*/ 	.byte	0x02, 0x03, 0x00, 0x00, 0x02, 0x06, 0x01, 0x00, 0x04, 0x0b, 0x08, 0x00, 0x01, 0x00, 0x00, 0x00
        /*0020*/ 	.byte	0x00, 0x00, 0x00, 0x00


//--------------------- .nv.info._Z12generateMaskPKhPhPKfiiS1_ --------------------------
	.section	.nv.info._Z12generateMaskPKhPhPKfiiS1_,"",@"SHT_CUDA_INFO"
	.sectionflags	@""
	.align	4


	//----- nvinfo : EIATTR_CUDA_API_VERSION
	.align		4
        /*0000*/ 	.byte	0x04, 0x37
        /*0002*/ 	.short	(.L_57 - .L_56)
.L_56:
        /*0004*/ 	.word	0x00000082


	//----- nvinfo : EIATTR_KPARAM_INFO
	.align		4
.L_57:
        /*0008*/ 	.byte	0x04, 0x17
        /*000a*/ 	.short	(.L_59 - .L_58)
.L_58:
        /*000c*/ 	.word	0x00000000
        /*0010*/ 	.short	0x0005
        /*0012*/ 	.short	0x0020
        /*0014*/ 	.byte	0x00, 0xf5, 0x21, 0x00


	//----- nvinfo : EIATTR_KPARAM_INFO
	.align		4
.L_59:
        /*0018*/ 	.byte	0x04, 0x17
        /*001a*/ 	.short	(.L_61 - .L_60)
.L_60:
        /*001c*/ 	.word	0x00000000
        /*0020*/ 	.short	0x0004
        /*0022*/ 	.short	0x001c
        /*0024*/ 	.byte	0x00, 0xf0, 0x11, 0x00


	//----- nvinfo : EIATTR_KPARAM_INFO
	.align		4
.L_61:
        /*0028*/ 	.byte	0x04, 0x17
        /*002a*/ 	.short	(.L_63 - .L_62)
.L_62:
        /*002c*/ 	.word	0x00000000
        /*0030*/ 	.short	0x0003
        /*0032*/ 	.short	0x0018
        /*0034*/ 	.byte	0x00, 0xf0, 0x11, 0x00


	//----- nvinfo : EIATTR_KPARAM_INFO
	.align		4
.L_63:
        /*0038*/ 	.byte	0x04, 0x17
        /*003a*/ 	.short	(.L_65 - .L_64)
.L_64:
        /*003c*/ 	.word	0x00000000
        /*0040*/ 	.short	0x0002
        /*0042*/ 	.short	0x0010
        /*0044*/ 	.byte	0x00, 0xf5, 0x21, 0x00


	//----- nvinfo : EIATTR_KPARAM_INFO
	.align		4
.L_65:
        /*0048*/ 	.byte	0x04, 0x17
        /*004a*/ 	.short	(.L_67 - .L_66)
.L_66:
        /*004c*/ 	.word	0x00000000
        /*0050*/ 	.short	0x0001
        /*0052*/ 	.short	0x0008
        /*0054*/ 	.byte	0x00, 0xf5, 0x21, 0x00


	//----- nvinfo : EIATTR_KPARAM_INFO
	.align		4
.L_67:
        /*0058*/ 	.byte	0x04, 0x17
        /*005a*/ 	.short	(.L_69 - .L_68)
.L_68:
        /*005c*/ 	.word	0x00000000
        /*0060*/ 	.short	0x0000
        /*0062*/ 	.short	0x0000
        /*0064*/ 	.byte	0x00, 0xf5, 0x21, 0x00


	//----- nvinfo : EIATTR_SPARSE_MMA_MASK
	.align		4
.L_69:
        /*0068*/ 	.byte	0x03, 0x50
        /*006a*/ 	.short	0x0000


	//----- nvinfo : EIATTR_MAXREG_COUNT
	.align		4
        /*006c*/ 	.byte	0x03, 0x1b
        /*006e*/ 	.short	0x00ff


	//----- nvinfo : EIATTR_MERCURY_ISA_VERSION
	.align		4
        /*0070*/ 	.byte	0x03, 0x5f
        /*0072*/ 	.short	0x0101


	//----- nvinfo : EIATTR_VRC_CTA_INIT_COUNT
	.align		4
        /*0074*/ 	.byte	0x02, 0x4a
	.zero		1
	.zero		1


	//----- nvinfo : EIATTR_EXIT_INSTR_OFFSETS
	.align		4
        /*0078*/ 	.byte	0x04, 0x1c
        /*007a*/ 	.short	(.L_71 - .L_70)


	//   ....[0]....
.L_70:
        /*007c*/ 	.word	0x00000010


	//----- nvinfo : EIATTR_CBANK_PARAM_SIZE
	.align		4
.L_71:
        /*0080*/ 	.byte	0x03, 0x19
        /*0082*/ 	.short	0x0028


	//----- nvinfo : EIATTR_PARAM_CBANK
	.align		4
        /*0084*/ 	.byte	0x04, 0x0a
        /*0086*/ 	.short	(.L_73 - .L_72)
	.align		4
.L_72:
        /*0088*/ 	.word	index@(.nv.constant0._Z12generateMaskPKhPhPKfiiS1_)
        /*008c*/ 	.short	0x0380
        /*008e*/ 	.short	0x0028


	//----- nvinfo : EIATTR_SW_WAR
	.align		4
.L_73:
        /*0090*/ 	.byte	0x04, 0x36
        /*0092*/ 	.short	(.L_75 - .L_74)
.L_74:
        /*0094*/ 	.word	0x00000008
.L_75:


//--------------------- .nv.info._Z22calculateOtsuThresholdPhiS_ --------------------------
	.section	.nv.info._Z22calculateOtsuThresholdPhiS_,"",@"SHT_CUDA_INFO"
	.sectionflags	@""
	.align	4


	//----- nvinfo : EIATTR_CUDA_API_VERSION
	.align		4
        /*0000*/ 	.byte	0x04, 0x37
        /*0002*/ 	.short	(.L_77 - .L_76)
.L_76:
        /*0004*/ 	.word	0x00000082


	//----- nvinfo : EIATTR_KPARAM_INFO
	.align		4
.L_77:
        /*0008*/ 	.byte	0x04, 0x17
        /*000a*/ 	.short	(.L_79 - .L_78)
.L_78:
        /*000c*/ 	.word	0x00000000
        /*0010*/ 	.short	0x0002
        /*0012*/ 	.short	0x0010
        /*0014*/ 	.byte	0x00, 0xf5, 0x21, 0x00


	//----- nvinfo : EIATTR_KPARAM_INFO
	.align		4
.L_79:
        /*0018*/ 	.byte	0x04, 0x17
        /*001a*/ 	.short	(.L_81 - .L_80)
.L_80:
        /*001c*/ 	.word	0x00000000
        /*0020*/ 	.short	0x0001
        /*0022*/ 	.short	0x0008
        /*0024*/ 	.byte	0x00, 0xf0, 0x11, 0x00


	//----- nvinfo : EIATTR_KPARAM_INFO
	.align		4
.L_81:
        /*0028*/ 	.byte	0x04, 0x17
        /*002a*/ 	.short	(.L_83 - .L_82)
.L_82:
        /*002c*/ 	.word	0x00000000
        /*0030*/ 	.short	0x0000
        /*0032*/ 	.short	0x0000
        /*0034*/ 	.byte	0x00, 0xf5, 0x21, 0x00


	//----- nvinfo : EIATTR_SPARSE_MMA_MASK
	.align		4
.L_83:
        /*0038*/ 	.byte	0x03, 0x50
        /*003a*/ 	.short	0x0000


	//----- nvinfo : EIATTR_MAXREG_COUNT
	.align		4
        /*003c*/ 	.byte	0x03, 0x1b
        /*003e*/ 	.short	0x00ff


	//----- nvinfo : EIATTR_MERCURY_ISA_VERSION
	.align		4
        /*0040*/ 	.byte	0x03, 0x5f
        /*0042*/ 	.short	0x0101


	//----- nvinfo : EIATTR_VRC_CTA_INIT_COUNT
	.align		4
        /*0044*/ 	.byte	0x02, 0x4a
	.zero		1
	.zero		1


	//----- nvinfo : EIATTR_EXIT_INSTR_OFFSETS
	.align		4
        /*0048*/ 	.byte	0x04, 0x1c
        /*004a*/ 	.short	(.L_85 - .L_84)


	//   ....[0]....
.L_84:
        /*004c*/ 	.word	0x00000010


	//----- nvinfo : EIATTR_CBANK_PARAM_SIZE
	.align		4
.L_85:
        /*0050*/ 	.byte	0x03, 0x19
        /*0052*/ 	.short	0x0018


	//----- nvinfo : EIATTR_PARAM_CBANK
	.align		4
        /*0054*/ 	.byte	0x04, 0x0a
        /*0056*/ 	.short	(.L_87 - .L_86)
	.align		4
.L_86:
        /*0058*/ 	.word	index@(.nv.constant0._Z22calculateOtsuThresholdPhiS_)
        /*005c*/ 	.short	0x0380
        /*005e*/ 	.short	0x0018


	//----- nvinfo : EIATTR_SW_WAR
	.align		4
.L_87:
        /*0060*/ 	.byte	0x04, 0x36
        /*0062*/ 	.short	(.L_89 - .L_88)
.L_88:
        /*0064*/ 	.word	0x00000008
.L_89:


//--------------------- .nv.info._Z13binarizeImagev --------------------------
	.section	.nv.info._Z13binarizeImagev,"",@"SHT_CUDA_INFO"
	.sectionflags	@""
	.align	4


	//----- nvinfo : EIATTR_CUDA_API_VERSION
	.align		4
        /*0000*/ 	.byte	0x04, 0x37
        /*0002*/ 	.short	(.L_91 - .L_90)
.L_90:
        /*0004*/ 	.word	0x00000082


	//----- nvinfo : EIATTR_SPARSE_MMA_MASK
	.align		4
.L_91:
        /*0008*/ 	.byte	0x03, 0x50
        /*000a*/ 	.short	0x0000


	//----- nvinfo : EIATTR_MAXREG_COUNT
	.align		4
        /*000c*/ 	.byte	0x03, 0x1b
        /*000e*/ 	.short	0x00ff


	//----- nvinfo : EIATTR_MERCURY_ISA_VERSION
	.align		4
        /*0010*/ 	.byte	0x03, 0x5f
        /*0012*/ 	.short	0x0101


	//----- nvinfo : EIATTR_VRC_CTA_INIT_COUNT
	.align		4
        /*0014*/ 	.byte	0x02, 0x4a
	.zero		1
	.zero		1


	//----- nvinfo : EIATTR_EXIT_INSTR_OFFSETS
	.align		4
        /*0018*/ 	.byte	0x04, 0x1c
        /*001a*/ 	.short	(.L_93 - .L_92)


	//   ....[0]....
.L_92:
        /*001c*/ 	.word	0x00000010


	//----- nvinfo : EIATTR_SW_WAR
	.align		4
.L_93:
        /*0020*/ 	.byte	0x04, 0x36
        /*0022*/ 	.short	(.L_95 - .L_94)
.L_94:
        /*0024*/ 	.word	0x00000008
.L_95:


//--------------------- .nv.info._Z14applyThresholdPKhPhii --------------------------
	.section	.nv.info._Z14applyThresholdPKhPhii,"",@"SHT_CUDA_INFO"
	.sectionflags	@""
	.align	4


	//----- nvinfo : EIATTR_CUDA_API_VERSION
	.align		4
        /*0000*/ 	.byte	0x04, 0x37
        /*0002*/ 	.short	(.L_97 - .L_96)
.L_96:
        /*0004*/ 	.word	0x00000082


	//----- nvinfo : EIATTR_KPARAM_INFO
	.align		4
.L_97:
        /*0008*/ 	.byte	0x04, 0x17
        /*000a*/ 	.short	(.L_99 - .L_98)
.L_98:
        /*000c*/ 	.word	0x00000000
        /*0010*/ 	.short	0x0003
        /*0012*/ 	.short	0x0014
        /*0014*/ 	.byte	0x00, 0xf0, 0x11, 0x00


	//----- nvinfo : EIATTR_KPARAM_INFO
	.align		4
.L_99:
        /*0018*/ 	.byte	0x04, 0x17
        /*001a*/ 	.short	(.L_101 - .L_100)
.L_100:
        /*001c*/ 	.word	0x00000000
        /*0020*/ 	.short	0x0002
        /*0022*/ 	.short	0x0010
        /*0024*/ 	.byte	0x00, 0xf0, 0x11, 0x00


	//----- nvinfo : EIATTR_KPARAM_INFO
	.align		4
.L_101:
        /*0028*/ 	.byte	0x04, 0x17
        /*002a*/ 	.short	(.L_103 - .L_102)
.L_102:
        /*002c*/ 	.word	0x00000000
        /*0030*/ 	.short	0x0001
        /*0032*/ 	.short	0x0008
        /*0034*/ 	.byte	0x00, 0xf5, 0x21, 0x00


	//----- nvinfo : EIATTR_KPARAM_INFO
	.align		4
.L_103:
        /*0038*/ 	.byte	0x04, 0x17
        /*003a*/ 	.short	(.L_105 - .L_104)
.L_104:
        /*003c*/ 	.word	0x00000000
        /*0040*/ 	.short	0x0000
        /*0042*/ 	.short	0x0000
        /*0044*/ 	.byte	0x00, 0xf5, 0x21, 0x00


	//----- nvinfo : EIATTR_SPARSE_MMA_MASK
	.align		4
.L_105:
        /*0048*/ 	.byte	0x03, 0x50
        /*004a*/ 	.short	0x0000


	//----- nvinfo : EIATTR_MAXREG_COUNT
	.align		4
        /*004c*/ 	.byte	0x03, 0x1b
        /*004e*/ 	.short	0x00ff


	//----- nvinfo : EIATTR_MERCURY_ISA_VERSION
	.align		4
        /*0050*/ 	.byte	0x03, 0x5f
        /*0052*/ 	.short	0x0101


	//----- nvinfo : EIATTR_VRC_CTA_INIT_COUNT
	.align		4
        /*0054*/ 	.byte	0x02, 0x4a
	.zero		1
	.zero		1


	//----- nvinfo : EIATTR_EXIT_INSTR_OFFSETS
	.align		4
        /*0058*/ 	.byte	0x04, 0x1c
        /*005a*/ 	.short	(.L_107 - .L_106)


	//   ....[0]....
.L_106:
        /*005c*/ 	.word	0x00000090


	//   ....[1]....
        /*0060*/ 	.word	0x000003b0


	//   ....[2]....
        /*0064*/ 	.word	0x00000630


	//----- nvinfo : EIATTR_CRS_STACK_SIZE
	.align		4
.L_107:
        /*0068*/ 	.byte	0x04, 0x1e
        /*006a*/ 	.short	(.L_109 - .L_108)
.L_108:
        /*006c*/ 	.word	0x00000000


	//----- nvinfo : EIATTR_CBANK_PARAM_SIZE
	.align		4
.L_109:
        /*0070*/ 	.byte	0x03, 0x19
        /*0072*/ 	.short	0x0018


	//----- nvinfo : EIATTR_PARAM_CBANK
	.align		4
        /*0074*/ 	.byte	0x04, 0x0a
        /*0076*/ 	.short	(.L_111 - .L_110)
	.align		4
.L_110:
        /*0078*/ 	.word	index@(.nv.constant0._Z14applyThresholdPKhPhii)
        /*007c*/ 	.short	0x0380
        /*007e*/ 	.short	0x0018


	//----- nvinfo : EIATTR_SW_WAR
	.align		4
.L_111:
        /*0080*/ 	.byte	0x04, 0x36
        /*0082*/ 	.short	(.L_113 - .L_112)
.L_112:
        /*0084*/ 	.word	0x00000008
.L_113:


//--------------------- .nv.info._Z20findOtsuThresholdingPfS_Pi --------------------------
	.section	.nv.info._Z20findOtsuThresholdingPfS_Pi,"",@"SHT_CUDA_INFO"
	.sectionflags	@""
	.align	4


	//----- nvinfo : EIATTR_CUDA_API_VERSION
	.align		4
        /*0000*/ 	.byte	0x04, 0x37
        /*0002*/ 	.short	(.L_115 - .L_114)
.L_114:
        /*0004*/ 	.word	0x00000082


	//----- nvinfo : EIATTR_KPARAM_INFO
	.align		4
.L_115:
        /*0008*/ 	.byte	0x04, 0x17
        /*000a*/ 	.short	(.L_117 - .L_116)
.L_116:
        /*000c*/ 	.word	0x00000000
        /*0010*/ 	.short	0x0002
        /*0012*/ 	.short	0x0010
        /*0014*/ 	.byte	0x00, 0xf5, 0x21, 0x00


	//----- nvinfo : EIATTR_KPARAM_INFO
	.align		4
.L_117:
        /*0018*/ 	.byte	0x04, 0x17
        /*001a*/ 	.short	(.L_119 - .L_118)
.L_118:
        /*001c*/ 	.word	0x00000000
        /*0020*/ 	.short	0x0001
        /*0022*/ 	.short	0x0008
        /*0024*/ 	.byte	0x00, 0xf5, 0x21, 0x00


	//----- nvinfo : EIATTR_KPARAM_INFO
	.align		4
.L_119:
        /*0028*/ 	.byte	0x04, 0x17
        /*002a*/ 	.short	(.L_121 - .L_120)
.L_120:
        /*002c*/ 	.word	0x00000000
        /*0030*/ 	.short	0x0000
        /*0032*/ 	.short	0x0000
        /*0034*/ 	.byte	0x00, 0xf5, 0x21, 0x00


	//----- nvinfo : EIATTR_SPARSE_MMA_MASK
	.align		4
.L_121:
        /*0038*/ 	.byte	0x03, 0x50
        /*003a*/ 	.short	0x0000


	//----- nvinfo : EIATTR_MAXREG_COUNT
	.align		4
        /*003c*/ 	.byte	0x03, 0x1b
        /*003e*/ 	.short	0x00ff


	//----- nvinfo : EIATTR_NUM_BARRIERS
	.align		4
        /*0040*/ 	.byte	0x02, 0x4c
        /*0042*/ 	.byte	0x01
	.zero		1


	//----- nvinfo : EIATTR_MERCURY_ISA_VERSION
	.align		4
        /*0044*/ 	.byte	0x03, 0x5f
        /*0046*/ 	.short	0x0101


	//----- nvinfo : EIATTR_VRC_CTA_INIT_COUNT
	.align		4
        /*0048*/ 	.byte	0x02, 0x4a
	.zero		1
	.zero		1


	//----- nvinfo : EIATTR_EXIT_INSTR_OFFSETS
	.align		4
        /*004c*/ 	.byte	0x04, 0x1c
        /*004e*/ 	.short	(.L_123 - .L_122)


	//   ....[0]....
.L_122:
        /*0050*/ 	.word	0x00000be0


	//   ....[1]....
        /*0054*/ 	.word	0x00000c50


	//----- nvinfo : EIATTR_CRS_STACK_SIZE
	.align		4
.L_123:
        /*0058*/ 	.byte	0x04, 0x1e
        /*005a*/ 	.short	(.L_125 - .L_124)
.L_124:
        /*005c*/ 	.word	0x00000000


	//----- nvinfo : EIATTR_CBANK_PARAM_SIZE
	.align		4
.L_125:
        /*0060*/ 	.byte	0x03, 0x19
        /*0062*/ 	.short	0x0018


	//----- nvinfo : EIATTR_PARAM_CBANK
	.align		4
        /*0064*/ 	.byte	0x04, 0x0a
        /*0066*/ 	.short	(.L_127 - .L_126)
	.align		4
.L_126:
        /*0068*/ 	.word	index@(.nv.constant0._Z20findOtsuThresholdingPfS_Pi)
        /*006c*/ 	.short	0x0380
        /*006e*/ 	.short	0x0018


	//----- nvinfo : EIATTR_SW_WAR
	.align		4
.L_127:
        /*0070*/ 	.byte	0x04, 0x36
        /*0072*/ 	.short	(.L_129 - .L_128)
.L_128:
        /*0074*/ 	.word	0x00000008
.L_129:


//--------------------- .nv.info._Z20computeCumulativeSumPjiPfS0_ --------------------------
	.section	.nv.info._Z20computeCumulativeSumPjiPfS0_,"",@"SHT_CUDA_INFO"
	.sectionflags	@""
	.align	4


	//----- nvinfo : EIATTR_CUDA_API_VERSION
	.align		4
        /*0000*/ 	.byte	0x04, 0x37
        /*0002*/ 	.short	(.L_131 - .L_130)
.L_130:
        /*0004*/ 	.word	0x00000082


	//----- nvinfo : EIATTR_KPARAM_INFO
	.align		4
.L_131:
        /*0008*/ 	.byte	0x04, 0x17
        /*000a*/ 	.short	(.L_133 - .L_132)
.L_132:
        /*000c*/ 	.word	0x00000000
        /*0010*/ 	.short	0x0003
        /*0012*/ 	.short	0x0018
        /*0014*/ 	.byte	0x00, 0xf5, 0x21, 0x00


	//----- nvinfo : EIATTR_KPARAM_INFO
	.align		4
.L_133:
        /*0018*/ 	.byte	0x04, 0x17
        /*001a*/ 	.short	(.L_135 - .L_134)
.L_134:
        /*001c*/ 	.word	0x00000000
        /*0020*/ 	.short	0x0002
        /*0022*/ 	.short	0x0010
        /*0024*/ 	.byte	0x00, 0xf5, 0x21, 0x00


	//----- nvinfo : EIATTR_KPARAM_INFO
	.align		4
.L_135:
        /*0028*/ 	.byte	0x04, 0x17
        /*002a*/ 	.short	(.L_137 - .L_136)
.L_136:
        /*002c*/ 	.word	0x00000000
        /*0030*/ 	.short	0x0001
        /*0032*/ 	.short	0x0008
        /*0034*/ 	.byte	0x00, 0xf0, 0x11, 0x00


	//----- nvinfo : EIATTR_KPARAM_INFO
	.align		4
.L_137:
        /*0038*/ 	.byte	0x04, 0x17
        /*003a*/ 	.short	(.L_139 - .L_138)
.L_138:
        /*003c*/ 	.word	0x00000000
        /*0040*/ 	.short	0x0000
        /*0042*/ 	.short	0x0000
        /*0044*/ 	.byte	0x00, 0xf5, 0x21, 0x00


	//----- nvinfo : EIATTR_SPARSE_MMA_MASK
	.align		4
.L_139:
        /*0048*/ 	.byte	0x03, 0x50
        /*004a*/ 	.short	0x0000


	//----- nvinfo : EIATTR_MAXREG_COUNT
	.align		4
        /*004c*/ 	.byte	0x03, 0x1b
        /*004e*/ 	.short	0x00ff


	//----- nvinfo : EIATTR_NUM_BARRIERS
	.align		4
        /*0050*/ 	.byte	0x02, 0x4c
        /*0052*/ 	.byte	0x01
	.zero		1


	//----- nvinfo : EIATTR_MERCURY_ISA_VERSION
	.align		4
        /*0054*/ 	.byte	0x03, 0x5f
        /*0056*/ 	.short	0x0101


	//----- nvinfo : EIATTR_VRC_CTA_INIT_COUNT
	.align		4
        /*0058*/ 	.byte	0x02, 0x4a
	.zero		1
	.zero		1


	//----- nvinfo : EIATTR_EXIT_INSTR_OFFSETS
	.align		4
        /*005c*/ 	.byte	0x04, 0x1c
        /*005e*/ 	.short	(.L_141 - .L_140)


	//   ....[0]....
.L_140:
        /*0060*/ 	.word	0x00001db0


	//   ....[1]....
        /*0064*/ 	.word	0x00001f00


	//----- nvinfo : EIATTR_CRS_STACK_SIZE
	.align		4
.L_141:
        /*0068*/ 	.byte	0x04, 0x1e
        /*006a*/ 	.short	(.L_143 - .L_142)
.L_142:
        /*006c*/ 	.word	0x00000000


	//----- nvinfo : EIATTR_CBANK_PARAM_SIZE
	.align		4
.L_143:
        /*0070*/ 	.byte	0x03, 0x19
        /*0072*/ 	.short	0x0020


	//----- nvinfo : EIATTR_PARAM_CBANK
	.align		4
        /*0074*/ 	.byte	0x04, 0x0a
        /*0076*/ 	.short	(.L_145 - .L_144)
	.align		4
.L_144:
        /*0078*/ 	.word	index@(.nv.constant0._Z20computeCumulativeSumPjiPfS0_)
        /*007c*/ 	.short	0x0380
        /*007e*/ 	.short	0x0020


	//----- nvinfo : EIATTR_SW_WAR
	.align		4
.L_145:
        /*0080*/ 	.byte	0x04, 0x36
        /*0082*/ 	.short	(.L_147 - .L_146)
.L_146:
        /*0084*/ 	.word	0x00000008
.L_147:


//--------------------- .nv.info._Z16computeHistogramPhPji --------------------------
	.section	.nv.info._Z16computeHistogramPhPji,"",@"SHT_CUDA_INFO"
	.sectionflags	@""
	.align	4


	//----- nvinfo : EIATTR_CUDA_API_VERSION
	.align		4
        /*0000*/ 	.byte	0x04, 0x37
        /*0002*/ 	.short	(.L_149 - .L_148)
.L_148:
        /*0004*/ 	.word	0x00000082


	//----- nvinfo : EIATTR_KPARAM_INFO
	.align		4
.L_149:
        /*0008*/ 	.byte	0x04, 0x17
        /*000a*/ 	.short	(.L_151 - .L_150)
.L_150:
        /*000c*/ 	.word	0x00000000
        /*0010*/ 	.short	0x0002
        /*0012*/ 	.short	0x0010
        /*0014*/ 	.byte	0x00, 0xf0, 0x11, 0x00


	//----- nvinfo : EIATTR_KPARAM_INFO
	.align		4
.L_151:
        /*0018*/ 	.byte	0x04, 0x17
        /*001a*/ 	.short	(.L_153 - .L_152)
.L_152:
        /*001c*/ 	.word	0x00000000
        /*0020*/ 	.short	0x0001
        /*0022*/ 	.short	0x0008
        /*0024*/ 	.byte	0x00, 0xf5, 0x21, 0x00


	//----- nvinfo : EIATTR_KPARAM_INFO
	.align		4
.L_153:
        /*0028*/ 	.byte	0x04, 0x17
        /*002a*/ 	.short	(.L_155 - .L_154)
.L_154:
        /*002c*/ 	.word	0x00000000
        /*0030*/ 	.short	0x0000
        /*0032*/ 	.short	0x0000
        /*0034*/ 	.byte	0x00, 0xf5, 0x21, 0x00


	//----- nvinfo : EIATTR_SPARSE_MMA_MASK
	.align		4
.L_155:
        /*0038*/ 	.byte	0x03, 0x50
        /*003a*/ 	.short	0x0000


	//----- nvinfo : EIATTR_MAXREG_COUNT
	.align		4
        /*003c*/ 	.byte	0x03, 0x1b
        /*003e*/ 	.short	0x00ff


	//----- nvinfo : EIATTR_NUM_BARRIERS
	.align		4
        /*0040*/ 	.byte	0x02, 0x4c
        /*0042*/ 	.byte	0x01
	.zero		1


	//----- nvinfo : EIATTR_MERCURY_ISA_VERSION
	.align		4
        /*0044*/ 	.byte	0x03, 0x5f
        /*0046*/ 	.short	0x0101


	//----- nvinfo : EIATTR_VRC_CTA_INIT_COUNT
	.align		4
        /*0048*/ 	.byte	0x02, 0x4a
	.zero		1
	.zero		1


	//----- nvinfo : EIATTR_EXIT_INSTR_OFFSETS
	.align		4
        /*004c*/ 	.byte	0x04, 0x1c
        /*004e*/ 	.short	(.L_157 - .L_156)


	//   ....[0]....
.L_156:
        /*0050*/ 	.word	0x000001e0


	//   ....[1]....
        /*0054*/ 	.word	0x00000230


	//----- nvinfo : EIATTR_CRS_STACK_SIZE
	.align		4
.L_157:
        /*0058*/ 	.byte	0x04, 0x1e
        /*005a*/ 	.short	(.L_159 - .L_158)
.L_158:
        /*005c*/ 	.word	0x00000000


	//----- nvinfo : EIATTR_CBANK_PARAM_SIZE
	.align		4
.L_159:
        /*0060*/ 	.byte	0x03, 0x19
        /*0062*/ 	.short	0x0014


	//----- nvinfo : EIATTR_PARAM_CBANK
	.align		4
        /*0064*/ 	.byte	0x04, 0x0a
        /*0066*/ 	.short	(.L_161 - .L_160)
	.align		4
.L_160:
        /*0068*/ 	.word	index@(.nv.constant0._Z16computeHistogramPhPji)
        /*006c*/ 	.short	0x0380
        /*006e*/ 	.short	0x0014


	//----- nvinfo : EIATTR_SW_WAR
	.align		4
.L_161:
        /*0070*/ 	.byte	0x04, 0x36
        /*0072*/ 	.short	(.L_163 - .L_162)
.L_162:
        /*0074*/ 	.word	0x00000008
.L_163:


//--------------------- .nv.info._Z19ColorTransformationPhS_S_S_ii --------------------------
	.section	.nv.info._Z19ColorTransformationPhS_S_S_ii,"",@"SHT_CUDA_INFO"
	.sectionflags	@""
	.align	4


	//----- nvinfo : EIATTR_CUDA_API_VERSION
	.align		4
        /*0000*/ 	.byte	0x04, 0x37
        /*0002*/ 	.short	(.L_165 - .L_164)
.L_164:
        /*0004*/ 	.word	0x00000082


	//----- nvinfo : EIATTR_KPARAM_INFO
	.align		4
.L_165:
        /*0008*/ 	.byte	0x04, 0x17
        /*000a*/ 	.short	(.L_167 - .L_166)
.L_166:
        /*000c*/ 	.word	0x00000000
        /*0010*/ 	.short	0x0005
        /*0012*/ 	.short	0x0024
        /*0014*/ 	.byte	0x00, 0xf0, 0x11, 0x00


	//----- nvinfo : EIATTR_KPARAM_INFO
	.align		4
.L_167:
        /*0018*/ 	.byte	0x04, 0x17
        /*001a*/ 	.short	(.L_169 - .L_168)
.L_168:
        /*001c*/ 	.word	0x00000000
        /*0020*/ 	.short	0x0004
        /*0022*/ 	.short	0x0020
        /*0024*/ 	.byte	0x00, 0xf0, 0x11, 0x00


	//----- nvinfo : EIATTR_KPARAM_INFO
	.align		4
.L_169:
        /*0028*/ 	.byte	0x04, 0x17
        /*002a*/ 	.short	(.L_171 - .L_170)
.L_170:
        /*002c*/ 	.word	0x00000000
        /*0030*/ 	.short	0x0003
        /*0032*/ 	.short	0x0018
        /*0034*/ 	.byte	0x00, 0xf5, 0x21, 0x00


	//----- nvinfo : EIATTR_KPARAM_INFO
	.align		4
.L_171:
        /*0038*/ 	.byte	0x04, 0x17
        /*003a*/ 	.short	(.L_173 - .L_172)
.L_172:
        /*003c*/ 	.word	0x00000000
        /*0040*/ 	.short	0x0002
        /*0042*/ 	.short	0x0010
        /*0044*/ 	.byte	0x00, 0xf5, 0x21, 0x00


	//----- nvinfo : EIATTR_KPARAM_INFO
	.align		4
.L_173:
        /*0048*/ 	.byte	0x04, 0x17
        /*004a*/ 	.short	(.L_175 - .L_174)
.L_174:
        /*004c*/ 	.word	0x00000000
        /*0050*/ 	.short	0x0001
        /*0052*/ 	.short	0x0008
        /*0054*/ 	.byte	0x00, 0xf5, 0x21, 0x00


	//----- nvinfo : EIATTR_KPARAM_INFO
	.align		4
.L_175:
        /*0058*/ 	.byte	0x04, 0x17
        /*005a*/ 	.short	(.L_177 - .L_176)
.L_176:
        /*005c*/ 	.word	0x00000000
        /*0060*/ 	.short	0x0000
        /*0062*/ 	.short	0x0000
        /*0064*/ 	.byte	0x00, 0xf5, 0x21, 0x00


	//----- nvinfo : EIATTR_SPARSE_MMA_MASK
	.align		4
.L_177:
        /*0068*/ 	.byte	0x03, 0x50
        /*006a*/ 	.short	0x0000


	//----- nvinfo : EIATTR_MAXREG_COUNT
	.align		4
        /*006c*/ 	.byte	0x03, 0x1b
        /*006e*/ 	.short	0x00ff


	//----- nvinfo : EIATTR_MERCURY_ISA_VERSION
	.align		4
        /*0070*/ 	.byte	0x03, 0x5f
        /*0072*/ 	.short	0x0101


	//----- nvinfo : EIATTR_VRC_CTA_INIT_COUNT
	.align		4
        /*0074*/ 	.byte	0x02, 0x4a
	.zero		1
	.zero		1


	//----- nvinfo : EIATTR_EXIT_INSTR_OFFSETS
	.align		4
        /*0078*/ 	.byte	0x04, 0x1c
        /*007a*/ 	.short	(.L_179 - .L_178)


	//   ....[0]....
.L_178:
        /*007c*/ 	.word	0x000000c0


	//   ....[1]....
        /*0080*/ 	.word	0x00000f20


	//----- nvinfo : EIATTR_CRS_STACK_SIZE
	.align		4
.L_179:
        /*0084*/ 	.byte	0x04, 0x1e
        /*0086*/ 	.short	(.L_181 - .L_180)
.L_180:
        /*0088*/ 	.word	0x00000000


	//----- nvinfo : EIATTR_CBANK_PARAM_SIZE
	.align		4
.L_181:
        /*008c*/ 	.byte	0x03, 0x19
        /*008e*/ 	.short	0x0028


	//----- nvinfo : EIATTR_PARAM_CBANK
	.align		4
        /*0090*/ 	.byte	0x04, 0x0a
        /*0092*/ 	.short	(.L_183 - .L_182)
	.align		4
.L_182:
        /*0094*/ 	.word	index@(.nv.constant0._Z19ColorTransformationPhS_S_S_ii)
        /*0098*/ 	.short	0x0380
        /*009a*/ 	.short	0x0028


	//----- nvinfo : EIATTR_SW_WAR
	.align		4
.L_183:
        /*009c*/ 	.byte	0x04, 0x36
        /*009e*/ 	.short	(.L_185 - .L_184)
.L_184:
        /*00a0*/ 	.word	0x00000008
.L_185:


//--------------------- .nv.callgraph             --------------------------
	.section	.nv.callgraph,"",@"SHT_CUDA_CALLGRAPH"
	.align	4
	.sectionentsize	8
	.align		4
        /*0000*/ 	.word	0x00000000
	.align		4
        /*0004*/ 	.word	0xffffffff
	.align		4
        /*0008*/ 	.word	0x00000000
	.align		4
        /*000c*/ 	.word	0xfffffffe
	.align		4
        /*0010*/ 	.word	0x00000000
	.align		4
        /*0014*/ 	.word	0xfffffffd
	.align		4
        /*0018*/ 	.word	0x00000000
	.align		4
        /*001c*/ 	.word	0xfffffffc


//--------------------- .text._Z12generateMaskPKhPhPKfiiS1_ --------------------------
	.section	.text._Z12generateMaskPKhPhPKfiiS1_,"ax",@progbits
	.align	128
        .global         _Z12generateMaskPKhPhPKfiiS1_
        .type           _Z12generateMaskPKhPhPKfiiS1_,@function
        .size           _Z12generateMaskPKhPhPKfiiS1_,(.L_x_137 - _Z12generateMaskPKhPhPKfiiS1_)
        .other          _Z12generateMaskPKhPhPKfiiS1_,@"STO_CUDA_ENTRY STV_DEFAULT"
_Z12generateMaskPKhPhPKfiiS1_:
.text._Z12generateMaskPKhPhPKfiiS1_:
[----:B------:R-:W-:Y:S01]  /*0000*/  LDC R1, c[0x0][0x37c] ;  /* 0x0000df00ff017b82 */ /* 0x000fe20000000800 */
[----:B------:R-:W-:Y:S05]  /*0010*/  EXIT ;  /* 0x000000000000794d */ /* 0x000fea0003800000 */
.L_x_0:
[----:B------:R-:W-:-:S00]  /*0020*/  BRA `(.L_x_0) ;  /* 0xfffffffc00fc7947 */ /* 0x000fc0000383ffff */
[----:B------:R-:W-:-:S00]  /*0030*/  NOP ;  /* 0x0000000000007918 */ /* 0x000fc00000000000 */
        /* <DEDUP_REMOVED lines=12> */
.L_x_137:


//--------------------- .text._Z22calculateOtsuThresholdPhiS_ --------------------------
	.section	.text._Z22calculateOtsuThresholdPhiS_,"ax",@progbits
	.align	128
        .global         _Z22calculateOtsuThresholdPhiS_
        .type           _Z22calculateOtsuThresholdPhiS_,@function
        .size           _Z22calculateOtsuThresholdPhiS_,(.L_x_138 - _Z22calculateOtsuThresholdPhiS_)
        .other          _Z22calculateOtsuThresholdPhiS_,@"STO_CUDA_ENTRY STV_DEFAULT"
_Z22calculateOtsuThresholdPhiS_:
.text._Z22calculateOtsuThresholdPhiS_:
[----:B------:R-:W-:Y:S01]  /*0000*/  LDC R1, c[0x0][0x37c] ;  /* 0x0000df00ff017b82 */ /* 0x000fe20000000800 */
[----:B------:R-:W-:Y:S05]  /*0010*/  EXIT ;  /* 0x000000000000794d */ /* 0x000fea0003800000 */
.L_x_1:
        /* <DEDUP_REMOVED lines=14> */
.L_x_138:


//--------------------- .text._Z13binarizeImagev  --------------------------
	.section	.text._Z13binarizeImagev,"ax",@progbits
	.align	128
        .global         _Z13binarizeImagev
        .type           _Z13binarizeImagev,@function
        .size           _Z13binarizeImagev,(.L_x_139 - _Z13binarizeImagev)
        .other          _Z13binarizeImagev,@"STO_CUDA_ENTRY STV_DEFAULT"
_Z13binarizeImagev:
.text._Z13binarizeImagev:
[----:B------:R-:W-:Y:S01]  /*0000*/  LDC R1, c[0x0][0x37c] ;  /* 0x0000df00ff017b82 */ /* 0x000fe20000000800 */
[----:B------:R-:W-:Y:S05]  /*0010*/  EXIT ;  /* 0x000000000000794d */ /* 0x000fea0003800000 */
.L_x_2:
        /* <DEDUP_REMOVED lines=14> */
.L_x_139:


//--------------------- .text._Z14applyThresholdPKhPhii --------------------------
	.section	.text._Z14applyThresholdPKhPhii,"ax",@progbits
	.align	128
        .global         _Z14applyThresholdPKhPhii
        .type           _Z14applyThresholdPKhPhii,@function
        .size           _Z14applyThresholdPKhPhii,(.L_x_140 - _Z14applyThresholdPKhPhii)
        .other          _Z14applyThresholdPKhPhii,@"STO_CUDA_ENTRY STV_DEFAULT"
_Z14applyThresholdPKhPhii:
.text._Z14applyThresholdPKhPhii:
[----:B------:R-:W-:Y:S01]  /*0000*/  LDC R1, c[0x0][0x37c] ;  /* 0x0000df00ff017b82 */ /* 0x000fe20000000800 */
[----:B------:R-:W0:Y:S07]  /*0010*/  S2R R3, SR_TID.X ;  /* 0x0000000000037919 */ /* 0x000e2e0000002100 */
[----:B------:R-:W0:Y:S01]  /*0020*/  S2UR UR4, SR_CTAID.X ;  /* 0x00000000000479c3 */ /* 0x000e220000002500 */
[----:B------:R-:W1:Y:S07]  /*0030*/  LDCU UR6, c[0x0][0x390] ;  /* 0x00007200ff0677ac */ /* 0x000e6e0008000800 */
[----:B------:R-:W0:Y:S01]  /*0040*/  LDC R0, c[0x0][0x360] ;  /* 0x0000d800ff007b82 */ /* 0x000e220000000800 */
[----:B------:R-:W2:Y:S01]  /*0050*/  LDCU UR5, c[0x0][0x370] ;  /* 0x00006e00ff0577ac */ /* 0x000ea20008000800 */
[----:B0-----:R-:W-:-:S02]  /*0060*/  IMAD R3, R0, UR4, R3 ;  /* 0x0000000400037c24 */ /* 0x001fc4000f8e0203 */
[----:B--2---:R-:W-:-:S03]  /*0070*/  IMAD R0, R0, UR5, RZ ;  /* 0x0000000500007c24 */ /* 0x004fc6000f8e02ff */
[----:B-1----:R-:W-:-:S13]  /*0080*/  ISETP.GE.AND P0, PT, R3, UR6, PT ;  /* 0x0000000603007c0c */ /* 0x002fda000bf06270 */
[----:B------:R-:W-:Y:S05]  /*0090*/  @P0 EXIT ;  /* 0x000000000000094d */ /* 0x000fea0003800000 */
[----:B------:R-:W0:Y:S01]  /*00a0*/  I2F.U32.RP R8, R0 ;  /* 0x0000000000087306 */ /* 0x000e220000209000 */
[C---:B------:R-:W-:Y:S01]  /*00b0*/  IMAD.IADD R2, R0.reuse, 0x1, R3 ;  /* 0x0000000100027824 */ /* 0x040fe200078e0203 */
[----:B------:R-:W-:Y:S01]  /*00c0*/  ISETP.NE.U32.AND P2, PT, R0, RZ, PT ;  /* 0x000000ff0000720c */ /* 0x000fe20003f45070 */
[----:B------:R-:W-:Y:S01]  /*00d0*/  IMAD.MOV R9, RZ, RZ, -R0 ;  /* 0x000000ffff097224 */ /* 0x000fe200078e0a00 */
[----:B------:R-:W1:Y:S01]  /*00e0*/  LDCU.64 UR4, c[0x0][0x358] ;  /* 0x00006b00ff0477ac */ /* 0x000e620008000a00 */
[----:B------:R-:W-:Y:S01]  /*00f0*/  BSSY.RECONVERGENT B0, `(.L_x_3) ;  /* 0x000002b000007945 */ /* 0x000fe20003800200 */
[C---:B------:R-:W-:Y:S02]  /*0100*/  ISETP.GE.AND P0, PT, R2.reuse, UR6, PT ;  /* 0x0000000602007c0c */ /* 0x040fe4000bf06270 */
[----:B------:R-:W-:Y:S01]  /*0110*/  VIMNMX R7, PT, PT, R2, UR6, !PT ;  /* 0x0000000602077c48 */ /* 0x000fe2000ffe0100 */
[----:B------:R-:W2:Y:S01]  /*0120*/  LDCU UR7, c[0x0][0x394] ;  /* 0x00007280ff0777ac */ /* 0x000ea20008000800 */
[----:B------:R-:W-:Y:S01]  /*0130*/  SEL R6, RZ, 0x1, P0 ;  /* 0x00000001ff067807 */ /* 0x000fe20000000000 */
[----:B------:R-:W3:Y:S03]  /*0140*/  LDCU.128 UR8, c[0x0][0x380] ;  /* 0x00007000ff0877ac */ /* 0x000ee60008000c00 */
[----:B------:R-:W-:Y:S01]  /*0150*/  IADD3 R7, PT, PT, R7, -R2, -R6 ;  /* 0x8000000207077210 */ /* 0x000fe20007ffe806 */
[----:B0-----:R-:W0:Y:S02]  /*0160*/  MUFU.RCP R8, R8 ;  /* 0x0000000800087308 */ /* 0x001e240000001000 */
[----:B0-----:R-:W-:-:S06]  /*0170*/  VIADD R4, R8, 0xffffffe ;  /* 0x0ffffffe08047836 */ /* 0x001fcc0000000000 */
[----:B------:R0:W4:Y:S02]  /*0180*/  F2I.FTZ.U32.TRUNC.NTZ R5, R4 ;  /* 0x0000000400057305 */ /* 0x000124000021f000 */
[----:B0-----:R-:W-:Y:S02]  /*0190*/  IMAD.MOV.U32 R4, RZ, RZ, RZ ;  /* 0x000000ffff047224 */ /* 0x001fe400078e00ff */
[----:B----4-:R-:W-:-:S04]  /*01a0*/  IMAD R9, R9, R5, RZ ;  /* 0x0000000509097224 */ /* 0x010fc800078e02ff */
[----:B------:R-:W-:-:S06]  /*01b0*/  IMAD.HI.U32 R8, R5, R9, R4 ;  /* 0x0000000905087227 */ /* 0x000fcc00078e0004 */
[----:B------:R-:W-:-:S04]  /*01c0*/  IMAD.HI.U32 R5, R8, R7, RZ ;  /* 0x0000000708057227 */ /* 0x000fc800078e00ff */
[----:B------:R-:W-:-:S04]  /*01d0*/  IMAD.MOV R2, RZ, RZ, -R5 ;  /* 0x000000ffff027224 */ /* 0x000fc800078e0a05 */
[----:B------:R-:W-:-:S05]  /*01e0*/  IMAD R7, R0, R2, R7 ;  /* 0x0000000200077224 */ /* 0x000fca00078e0207 */
[----:B------:R-:W-:-:S13]  /*01f0*/  ISETP.GE.U32.AND P0, PT, R7, R0, PT ;  /* 0x000000000700720c */ /* 0x000fda0003f06070 */
[----:B------:R-:W-:Y:S02]  /*0200*/  @P0 IMAD.IADD R7, R7, 0x1, -R0 ;  /* 0x0000000107070824 */ /* 0x000fe400078e0a00 */
[----:B------:R-:W-:-:S03]  /*0210*/  @P0 VIADD R5, R5, 0x1 ;  /* 0x0000000105050836 */ /* 0x000fc60000000000 */
[----:B------:R-:W-:-:S13]  /*0220*/  ISETP.GE.U32.AND P1, PT, R7, R0, PT ;  /* 0x000000000700720c */ /* 0x000fda0003f26070 */
[----:B------:R-:W-:Y:S01]  /*0230*/  @P1 VIADD R5, R5, 0x1 ;  /* 0x0000000105051836 */ /* 0x000fe20000000000 */
[----:B------:R-:W-:-:S05]  /*0240*/  @!P2 LOP3.LUT R5, RZ, R0, RZ, 0x33, !PT ;  /* 0x00000000ff05a212 */ /* 0x000fca00078e33ff */
[----:B------:R-:W-:-:S05]  /*0250*/  IMAD.IADD R2, R6, 0x1, R5 ;  /* 0x0000000106027824 */ /* 0x000fca00078e0205 */
[C---:B------:R-:W-:Y:S02]  /*0260*/  LOP3.LUT R4, R2.reuse, 0x3, RZ, 0xc0, !PT ;  /* 0x0000000302047812 */ /* 0x040fe400078ec0ff */
[----:B------:R-:W-:Y:S02]  /*0270*/  ISETP.GE.U32.AND P0, PT, R2, 0x3, PT ;  /* 0x000000030200780c */ /* 0x000fe40003f06070 */
[----:B------:R-:W-:-:S13]  /*0280*/  ISETP.NE.AND P1, PT, R4, 0x3, PT ;  /* 0x000000030400780c */ /* 0x000fda0003f25270 */
[----:B-123--:R-:W-:Y:S05]  /*0290*/  @!P1 BRA `(.L_x_4) ;  /* 0x0000000000409947 */ /* 0x00efea0003800000 */
[----:B------:R-:W-:-:S05]  /*02a0*/  VIADD R2, R2, 0x1 ;  /* 0x0000000102027836 */ /* 0x000fca0000000000 */
[----:B------:R-:W-:-:S05]  /*02b0*/  LOP3.LUT R2, R2, 0x3, RZ, 0xc0, !PT ;  /* 0x0000000302027812 */ /* 0x000fca00078ec0ff */
[----:B------:R-:W-:-:S07]  /*02c0*/  IMAD.MOV R2, RZ, RZ, -R2 ;  /* 0x000000ffff027224 */ /* 0x000fce00078e0a02 */
.L_x_5:
[----:B0-----:R-:W-:Y:S02]  /*02d0*/  SHF.R.S32.HI R7, RZ, 0x1f, R3 ;  /* 0x0000001fff077819 */ /* 0x001fe40000011403 */
[----:B------:R-:W-:-:S04]  /*02e0*/  IADD3 R4, P1, PT, R3, UR8, RZ ;  /* 0x0000000803047c10 */ /* 0x000fc8000ff3e0ff */
[----:B------:R-:W-:-:S05]  /*02f0*/  IADD3.X R5, PT, PT, R7, UR9, RZ, P1, !PT ;  /* 0x0000000907057c10 */ /* 0x000fca0008ffe4ff */
[----:B------:R-:W2:Y:S01]  /*0300*/  LDG.E.U8 R4, desc[UR4][R4.64] ;  /* 0x0000000404047981 */ /* 0x000ea2000c1e1100 */
[----:B------:R-:W-:Y:S01]  /*0310*/  IADD3 R6, P2, PT, R3, UR10, RZ ;  /* 0x0000000a03067c10 */ /* 0x000fe2000ff5e0ff */
[----:B------:R-:W-:Y:S02]  /*0320*/  VIADD R2, R2, 0x1 ;  /* 0x0000000102027836 */ /* 0x000fe40000000000 */
[----:B------:R-:W-:Y:S01]  /*0330*/  IMAD.IADD R3, R0, 0x1, R3 ;  /* 0x0000000100037824 */ /* 0x000fe200078e0203 */
[----:B------:R-:W-:Y:S02]  /*0340*/  IADD3.X R7, PT, PT, R7, UR11, RZ, P2, !PT ;  /* 0x0000000b07077c10 */ /* 0x000fe400097fe4ff */
[----:B--2---:R-:W-:-:S04]  /*0350*/  ISETP.GE.AND P1, PT, R4, UR7, PT ;  /* 0x0000000704007c0c */ /* 0x004fc8000bf26270 */
[----:B------:R-:W-:Y:S02]  /*0360*/  SEL R9, RZ, 0xffffffff, !P1 ;  /* 0xffffffffff097807 */ /* 0x000fe40004800000 */
[----:B------:R-:W-:-:S03]  /*0370*/  ISETP.NE.AND P1, PT, R2, RZ, PT ;  /* 0x000000ff0200720c */ /* 0x000fc60003f25270 */
[----:B------:R0:W-:Y:S10]  /*0380*/  STG.E.U8 desc[UR4][R6.64], R9 ;  /* 0x0000000906007986 */ /* 0x0001f4000c101104 */
[----:B------:R-:W-:Y:S05]  /*0390*/  @P1 BRA `(.L_x_5) ;  /* 0xfffffffc00cc1947 */ /* 0x000fea000383ffff */
.L_x_4:
[----:B------:R-:W-:Y:S05]  /*03a0*/  BSYNC.RECONVERGENT B0 ;  /* 0x0000000000007941 */ /* 0x000fea0003800200 */
.L_x_3:
[----:B------:R-:W-:Y:S05]  /*03b0*/  @!P0 EXIT ;  /* 0x000000000000894d */ /* 0x000fea0003800000 */
[----:B------:R-:W-:Y:S01]  /*03c0*/  SHF.R.S32.HI R19, RZ, 0x1f, R0 ;  /* 0x0000001fff137819 */ /* 0x000fe20000011400 */
[----:B------:R-:W1:Y:S01]  /*03d0*/  LDCU UR7, c[0x0][0x394] ;  /* 0x00007280ff0777ac */ /* 0x000e620008000800 */
[----:B------:R-:W2:Y:S05]  /*03e0*/  LDCU.128 UR8, c[0x0][0x380] ;  /* 0x00007000ff0877ac */ /* 0x000eaa0008000c00 */
.L_x_6:
[----:B---3--:R-:W-:Y:S02]  /*03f0*/  SHF.R.S32.HI R5, RZ, 0x1f, R3 ;  /* 0x0000001fff057819 */ /* 0x008fe40000011403 */
[----:B--2---:R-:W-:-:S04]  /*0400*/  IADD3 R10, P0, PT, R3, UR8, RZ ;  /* 0x00000008030a7c10 */ /* 0x004fc8000ff1e0ff */
[----:B------:R-:W-:-:S05]  /*0410*/  IADD3.X R11, PT, PT, R5, UR9, RZ, P0, !PT ;  /* 0x00000009050b7c10 */ /* 0x000fca00087fe4ff */
[----:B------:R-:W1:Y:S01]  /*0420*/  LDG.E.U8 R2, desc[UR4][R10.64] ;  /* 0x000000040a027981 */ /* 0x000e62000c1e1100 */
[----:B------:R-:W-:Y:S02]  /*0430*/  IADD3 R12, P2, PT, R3, UR10, RZ ;  /* 0x0000000a030c7c10 */ /* 0x000fe4000ff5e0ff */
[----:B------:R-:W-:Y:S02]  /*0440*/  IADD3 R4, P1, PT, R0, R10, RZ ;  /* 0x0000000a00047210 */ /* 0x000fe40007f3e0ff */
[----:B------:R-:W-:-:S03]  /*0450*/  IADD3.X R13, PT, PT, R5, UR11, RZ, P2, !PT ;  /* 0x0000000b050d7c10 */ /* 0x000fc600097fe4ff */
[----:B------:R-:W-:Y:S01]  /*0460*/  IMAD.X R5, R19, 0x1, R11, P1 ;  /* 0x0000000113057824 */ /* 0x000fe200008e060b */
[----:B-1----:R-:W-:-:S04]  /*0470*/  ISETP.GE.AND P0, PT, R2, UR7, PT ;  /* 0x0000000702007c0c */ /* 0x002fc8000bf06270 */
[----:B------:R-:W-:-:S05]  /*0480*/  SEL R15, RZ, 0xffffffff, !P0 ;  /* 0xffffffffff0f7807 */ /* 0x000fca0004000000 */
[----:B------:R1:W-:Y:S04]  /*0490*/  STG.E.U8 desc[UR4][R12.64], R15 ;  /* 0x0000000f0c007986 */ /* 0x0003e8000c101104 */
[----:B------:R-:W2:Y:S01]  /*04a0*/  LDG.E.U8 R2, desc[UR4][R4.64] ;  /* 0x0000000404027981 */ /* 0x000ea2000c1e1100 */
[C---:B0-----:R-:W-:Y:S02]  /*04b0*/  IADD3 R6, P1, PT, R0.reuse, R12, RZ ;  /* 0x0000000c00067210 */ /* 0x041fe40007f3e0ff */
[----:B------:R-:W-:-:S03]  /*04c0*/  IADD3 R8, P2, PT, R0, R4, RZ ;  /* 0x0000000400087210 */ /* 0x000fc60007f5e0ff */
[C---:B------:R-:W-:Y:S02]  /*04d0*/  IMAD.X R7, R19.reuse, 0x1, R13, P1 ;  /* 0x0000000113077824 */ /* 0x040fe400008e060d */
[----:B------:R-:W-:Y:S01]  /*04e0*/  IMAD.X R9, R19, 0x1, R5, P2 ;  /* 0x0000000113097824 */ /* 0x000fe200010e0605 */
[----:B--2---:R-:W-:-:S04]  /*04f0*/  ISETP.GE.AND P0, PT, R2, UR7, PT ;  /* 0x0000000702007c0c */ /* 0x004fc8000bf06270 */
[----:B------:R-:W-:-:S05]  /*0500*/  SEL R17, RZ, 0xffffffff, !P0 ;  /* 0xffffffffff117807 */ /* 0x000fca0004000000 */
[----:B------:R0:W-:Y:S04]  /*0510*/  STG.E.U8 desc[UR4][R6.64], R17 ;  /* 0x0000001106007986 */ /* 0x0001e8000c101104 */
[----:B------:R-:W2:Y:S01]  /*0520*/  LDG.E.U8 R2, desc[UR4][R8.64] ;  /* 0x0000000408027981 */ /* 0x000ea2000c1e1100 */
[C---:B------:R-:W-:Y:S02]  /*0530*/  IADD3 R10, P1, PT, R0.reuse, R6, RZ ;  /* 0x00000006000a7210 */ /* 0x040fe40007f3e0ff */
[----:B-1----:R-:W-:-:S03]  /*0540*/  IADD3 R12, P2, PT, R0, R8, RZ ;  /* 0x00000008000c7210 */ /* 0x002fc60007f5e0ff */
[C---:B------:R-:W-:Y:S02]  /*0550*/  IMAD.X R11, R19.reuse, 0x1, R7, P1 ;  /* 0x00000001130b7824 */ /* 0x040fe400008e0607 */
[----:B------:R-:W-:Y:S01]  /*0560*/  IMAD.X R13, R19, 0x1, R9, P2 ;  /* 0x00000001130d7824 */ /* 0x000fe200010e0609 */
[----:B--2---:R-:W-:-:S04]  /*0570*/  ISETP.GE.AND P0, PT, R2, UR7, PT ;  /* 0x0000000702007c0c */ /* 0x004fc8000bf06270 */
[----:B------:R-:W-:-:S05]  /*0580*/  SEL R15, RZ, 0xffffffff, !P0 ;  /* 0xffffffffff0f7807 */ /* 0x000fca0004000000 */
[----:B------:R3:W-:Y:S04]  /*0590*/  STG.E.U8 desc[UR4][R10.64], R15 ;  /* 0x0000000f0a007986 */ /* 0x0007e8000c101104 */
[----:B------:R-:W2:Y:S01]  /*05a0*/  LDG.E.U8 R12, desc[UR4][R12.64] ;  /* 0x000000040c0c7981 */ /* 0x000ea2000c1e1100 */
[C---:B------:R-:W-:Y:S01]  /*05b0*/  IADD3 R4, P1, PT, R0.reuse, R10, RZ ;  /* 0x0000000a00047210 */ /* 0x040fe20007f3e0ff */
[----:B------:R-:W-:-:S04]  /*05c0*/  IMAD R3, R0, 0x4, R3 ;  /* 0x0000000400037824 */ /* 0x000fc800078e0203 */
[----:B------:R-:W-:Y:S01]  /*05d0*/  IMAD.X R5, R19, 0x1, R11, P1 ;  /* 0x0000000113057824 */ /* 0x000fe200008e060b */
[----:B--2---:R-:W-:-:S04]  /*05e0*/  ISETP.GE.AND P0, PT, R12, UR7, PT ;  /* 0x000000070c007c0c */ /* 0x004fc8000bf06270 */
[----:B0-----:R-:W-:Y:S02]  /*05f0*/  SEL R7, RZ, 0xffffffff, !P0 ;  /* 0xffffffffff077807 */ /* 0x001fe40004000000 */
[----:B------:R-:W-:-:S03]  /*0600*/  ISETP.GE.AND P0, PT, R3, UR6, PT ;  /* 0x0000000603007c0c */ /* 0x000fc6000bf06270 */
[----:B------:R3:W-:Y:S10]  /*0610*/  STG.E.U8 desc[UR4][R4.64], R7 ;  /* 0x0000000704007986 */ /* 0x0007f4000c101104 */
[----:B------:R-:W-:Y:S05]  /*0620*/  @!P0 BRA `(.L_x_6) ;  /* 0xfffffffc00708947 */ /* 0x000fea000383ffff */
[----:B------:R-:W-:Y:S05]  /*0630*/  EXIT ;  /* 0x000000000000794d */ /* 0x000fea0003800000 */
.L_x_7:
        /* <DEDUP_REMOVED lines=12> */
.L_x_140:


//--------------------- .text._Z20findOtsuThresholdingPfS_Pi --------------------------
	.section	.text._Z20findOtsuThresholdingPfS_Pi,"ax",@progbits
	.align	128
        .global         _Z20findOtsuThresholdingPfS_Pi
        .type           _Z20findOtsuThresholdingPfS_Pi,@function
        .size           _Z20findOtsuThresholdingPfS_Pi,(.L_x_133 - _Z20findOtsuThresholdingPfS_Pi)
        .other          _Z20findOtsuThresholdingPfS_Pi,@"STO_CUDA_ENTRY STV_DEFAULT"
_Z20findOtsuThresholdingPfS_Pi:
.text._Z20findOtsuThresholdingPfS_Pi:
[----:B------:R-:W-:Y:S01]  /*0000*/  LDC R1, c[0x0][0x37c] ;  /* 0x0000df00ff017b82 */ /* 0x000fe20000000800 */
[----:B------:R-:W0:Y:S07]  /*0010*/  S2R R2, SR_TID.X ;  /* 0x0000000000027919 */ /* 0x000e2e0000002100 */
[----:B------:R-:W1:Y:S01]  /*0020*/  LDC.64 R6, c[0x0][0x380] ;  /* 0x0000e000ff067b82 */ /* 0x000e620000000a00 */
[----:B------:R-:W2:Y:S07]  /*0030*/  LDCU.64 UR6, c[0x0][0x358] ;  /* 0x00006b00ff0677ac */ /* 0x000eae0008000a00 */
[----:B------:R-:W3:Y:S01]  /*0040*/  LDC.64 R8, c[0x0][0x388] ;  /* 0x0000e200ff087b82 */ /* 0x000ee20000000a00 */
[----:B0-----:R-:W-:-:S13]  /*0050*/  ISETP.GT.U32.AND P0, PT, R2, 0xff, PT ;  /* 0x000000ff0200780c */ /* 0x001fda0003f04070 */
[----:B-1----:R-:W-:-:S04]  /*0060*/  @!P0 IMAD.WIDE.U32 R6, R2, 0x4, R6 ;  /* 0x0000000402068825 */ /* 0x002fc800078e0006 */
[----:B---3--:R-:W-:Y:S02]  /*0070*/  @!P0 IMAD.WIDE.U32 R8, R2, 0x4, R8 ;  /* 0x0000000402088825 */ /* 0x008fe400078e0008 */
[----:B--2---:R-:W2:Y:S04]  /*0080*/  @!P0 LDG.E R6, desc[UR6][R6.64] ;  /* 0x0000000606068981 */ /* 0x004ea8000c1e1900 */
[----:B------:R-:W3:Y:S01]  /*0090*/  @!P0 LDG.E R8, desc[UR6][R8.64] ;  /* 0x0000000608088981 */ /* 0x000ee2000c1e1900 */
[----:B------:R-:W0:Y:S01]  /*00a0*/  S2UR UR5, SR_CgaCtaId ;  /* 0x00000000000579c3 */ /* 0x000e220000008800 */
[----:B------:R-:W-:Y:S01]  /*00b0*/  UMOV UR4, 0x400 ;  /* 0x0000040000047882 */ /* 0x000fe20000000000 */
[----:B------:R-:W-:Y:S01]  /*00c0*/  BSSY.RECONVERGENT B0, `(.L_x_8) ;  /* 0x0000055000007945 */ /* 0x000fe20003800200 */
[----:B0-----:R-:W-:-:S06]  /*00d0*/  ULEA UR4, UR5, UR4, 0x18 ;  /* 0x0000000405047291 */ /* 0x001fcc000f8ec0ff */
[----:B------:R-:W-:-:S05]  /*00e0*/  LEA R5, R2, UR4, 0x2 ;  /* 0x0000000402057c11 */ /* 0x000fca000f8e10ff */
[----:B------:R0:W-:Y:S04]  /*00f0*/  @!P0 STS [R5+0x800], RZ ;  /* 0x000800ff05008388 */ /* 0x0001e80000000800 */
[----:B------:R0:W-:Y:S04]  /*0100*/  @!P0 STS [R5+0xc00], R2 ;  /* 0x000c000205008388 */ /* 0x0001e80000000800 */
[----:B--2---:R0:W-:Y:S04]  /*0110*/  @!P0 STS [R5], R6 ;  /* 0x0000000605008388 */ /* 0x0041e80000000800 */
[----:B---3--:R0:W-:Y:S01]  /*0120*/  @!P0 STS [R5+0x400], R8 ;  /* 0x0004000805008388 */ /* 0x0081e20000000800 */
[----:B------:R-:W-:Y:S06]  /*0130*/  BAR.SYNC.DEFER_BLOCKING 0x0 ;  /* 0x0000000000007b1d */ /* 0x000fec0000010000 */
[----:B------:R-:W-:Y:S05]  /*0140*/  @P0 BRA `(.L_x_9) ;  /* 0x0000000400300947 */ /* 0x000fea0003800000 */
[----:B------:R-:W0:Y:S01]  /*0150*/  LDS R7, [R5] ;  /* 0x0000000005077984 */ /* 0x000e220000000800 */
[----:B------:R-:W-:Y:S01]  /*0160*/  UMOV UR4, 0xd9d7bdbb ;  /* 0xd9d7bdbb00047882 */ /* 0x000fe20000000000 */
[----:B------:R-:W-:Y:S01]  /*0170*/  UMOV UR5, 0x3ddb7cdf ;  /* 0x3ddb7cdf00057882 */ /* 0x000fe20000000000 */
[----:B------:R-:W-:Y:S01]  /*0180*/  BSSY.RECONVERGENT B1, `(.L_x_10) ;  /* 0x0000015000017945 */ /* 0x000fe20003800200 */
[----:B------:R-:W-:Y:S01]  /*0190*/  IMAD.MOV.U32 R4, RZ, RZ, RZ ;  /* 0x000000ffff047224 */ /* 0x000fe200078e00ff */
[----:B0-----:R-:W0:Y:S02]  /*01a0*/  F2F.F64.F32 R8, R7 ;  /* 0x0000000700087310 */ /* 0x001e240000201800 */
[----:B0-----:R-:W-:Y:S01]  /*01b0*/  DSETP.GT.AND P0, PT, R8, UR4, PT ;  /* 0x0000000408007e2a */ /* 0x001fe2000bf04000 */
[----:B------:R-:W-:-:S13]  /*01c0*/  FADD R9, -R7, 1 ;  /* 0x3f80000007097421 */ /* 0x000fda0000000100 */
[----:B------:R-:W-:Y:S05]  /*01d0*/  @!P0 BRA `(.L_x_11) ;  /* 0x00000000003c8947 */ /* 0x000fea0003800000 */
[----:B------:R-:W0:Y:S01]  /*01e0*/  LDS R0, [R5+0x400] ;  /* 0x0004000005007984 */ /* 0x000e220000000800 */
[----:B------:R-:W1:Y:S01]  /*01f0*/  MUFU.RCP R4, R7 ;  /* 0x0000000700047308 */ /* 0x000e620000001000 */
[----:B------:R-:W-:Y:S01]  /*0200*/  BSSY.RECONVERGENT B2, `(.L_x_11) ;  /* 0x000000c000027945 */ /* 0x000fe20003800200 */
[----:B-1----:R-:W-:-:S04]  /*0210*/  FFMA R3, -R7, R4, 1 ;  /* 0x3f80000007037423 */ /* 0x002fc80000000104 */
[----:B------:R-:W-:Y:S02]  /*0220*/  FFMA R3, R4, R3, R4 ;  /* 0x0000000304037223 */ /* 0x000fe40000000004 */
[----:B0-----:R-:W0:Y:S02]  /*0230*/  FCHK P0, R0, R7 ;  /* 0x0000000700007302 */ /* 0x001e240000000000 */
[----:B------:R-:W-:-:S04]  /*0240*/  FFMA R4, R0, R3, RZ ;  /* 0x0000000300047223 */ /* 0x000fc800000000ff */
[----:B------:R-:W-:-:S04]  /*0250*/  FFMA R6, -R7, R4, R0 ;  /* 0x0000000407067223 */ /* 0x000fc80000000100 */
[----:B------:R-:W-:Y:S01]  /*0260*/  FFMA R4, R3, R6, R4 ;  /* 0x0000000603047223 */ /* 0x000fe20000000004 */
[----:B0-----:R-:W-:Y:S06]  /*0270*/  @!P0 BRA `(.L_x_12) ;  /* 0x0000000000108947 */ /* 0x001fec0003800000 */
[----:B------:R-:W-:Y:S01]  /*0280*/  IMAD.MOV.U32 R3, RZ, RZ, R7 ;  /* 0x000000ffff037224 */ /* 0x000fe200078e0007 */
[----:B------:R-:W-:-:S07]  /*0290*/  MOV R6, 0x2b0 ;  /* 0x000002b000067802 */ /* 0x000fce0000000f00 */
[----:B------:R-:W-:Y:S05]  /*02a0*/  CALL.REL.NOINC `($__internal_0_$__cuda_sm3x_div_rn_noftz_f32_slowpath) ;  /* 0x00000008006c7944 */ /* 0x000fea0003c00000 */
[----:B------:R-:W-:-:S07]  /*02b0*/  IMAD.MOV.U32 R4, RZ, RZ, R0 ;  /* 0x000000ffff047224 */ /* 0x000fce00078e0000 */
.L_x_12:
[----:B------:R-:W-:Y:S05]  /*02c0*/  BSYNC.RECONVERGENT B2 ;  /* 0x0000000000027941 */ /* 0x000fea0003800200 */
.L_x_11:
[----:B------:R-:W-:Y:S05]  /*02d0*/  BSYNC.RECONVERGENT B1 ;  /* 0x0000000000017941 */ /* 0x000fea0003800200 */
.L_x_10:
[----:B------:R-:W0:Y:S01]  /*02e0*/  F2F.F64.F32 R10, R9 ;  /* 0x00000009000a7310 */ /* 0x000e220000201800 */
[----:B------:R-:W-:Y:S01]  /*02f0*/  UMOV UR4, 0xd9d7bdbb ;  /* 0xd9d7bdbb00047882 */ /* 0x000fe20000000000 */
[----:B------:R-:W-:Y:S01]  /*0300*/  UMOV UR5, 0x3ddb7cdf ;  /* 0x3ddb7cdf00057882 */ /* 0x000fe20000000000 */
[----:B------:R-:W-:Y:S01]  /*0310*/  BSSY.RECONVERGENT B1, `(.L_x_13) ;  /* 0x0000018000017945 */ /* 0x000fe20003800200 */
[----:B------:R-:W-:Y:S01]  /*0320*/  IMAD.MOV.U32 R3, RZ, RZ, RZ ;  /* 0x000000ffff037224 */ /* 0x000fe200078e00ff */
[----:B0-----:R-:W-:-:S14]  /*0330*/  DSETP.GT.AND P0, PT, R10, UR4, PT ;  /* 0x000000040a007e2a */ /* 0x001fdc000bf04000 */
[----:B------:R-:W-:Y:S05]  /*0340*/  @!P0 BRA `(.L_x_14) ;  /* 0x0000000000508947 */ /* 0x000fea0003800000 */
[----:B------:R-:W0:Y:S01]  /*0350*/  S2UR UR5, SR_CgaCtaId ;  /* 0x00000000000579c3 */ /* 0x000e220000008800 */
[----:B------:R-:W-:Y:S01]  /*0360*/  UMOV UR4, 0x400 ;  /* 0x0000040000047882 */ /* 0x000fe20000000000 */
[----:B------:R-:W-:Y:S01]  /*0370*/  LDS R3, [R5+0x400] ;  /* 0x0004000005037984 */ /* 0x000fe20000000800 */
[----:B------:R-:W1:Y:S01]  /*0380*/  MUFU.RCP R6, R9 ;  /* 0x0000000900067308 */ /* 0x000e620000001000 */
[----:B------:R-:W-:Y:S01]  /*0390*/  BSSY.RECONVERGENT B2, `(.L_x_14) ;  /* 0x000000f000027945 */ /* 0x000fe20003800200 */
[----:B-1----:R-:W-:Y:S01]  /*03a0*/  FFMA R11, -R9, R6, 1 ;  /* 0x3f800000090b7423 */ /* 0x002fe20000000106 */
[----:B0-----:R-:W-:-:S03]  /*03b0*/  ULEA UR4, UR5, UR4, 0x18 ;  /* 0x0000000405047291 */ /* 0x001fc6000f8ec0ff */
[----:B------:R-:W-:-:S06]  /*03c0*/  FFMA R11, R6, R11, R6 ;  /* 0x0000000b060b7223 */ /* 0x000fcc0000000006 */
[----:B------:R-:W0:Y:S02]  /*03d0*/  LDS R0, [UR4+0x7fc] ;  /* 0x0007fc04ff007984 */ /* 0x000e240008000800 */
[----:B0-----:R-:W-:-:S04]  /*03e0*/  FADD R0, R0, -R3 ;  /* 0x8000000300007221 */ /* 0x001fc80000000000 */
[----:B------:R-:W0:Y:S01]  /*03f0*/  FCHK P0, R0, R9 ;  /* 0x0000000900007302 */ /* 0x000e220000000000 */
        /* <DEDUP_REMOVED lines=8> */
.L_x_15:
[----:B------:R-:W-:Y:S05]  /*0480*/  BSYNC.RECONVERGENT B2 ;  /* 0x0000000000027941 */ /* 0x000fea0003800200 */
.L_x_14:
[----:B------:R-:W-:Y:S05]  /*0490*/  BSYNC.RECONVERGENT B1 ;  /* 0x0000000000017941 */ /* 0x000fea0003800200 */
.L_x_13:
[----:B------:R-:W-:Y:S01]  /*04a0*/  FMUL R9, R7, R9 ;  /* 0x0000000907097220 */ /* 0x000fe20000400000 */
[----:B------:R-:W-:Y:S01]  /*04b0*/  UMOV UR4, 0xd9d7bdbb ;  /* 0xd9d7bdbb00047882 */ /* 0x000fe20000000000 */
[----:B------:R-:W-:Y:S01]  /*04c0*/  UMOV UR5, 0x3ddb7cdf ;  /* 0x3ddb7cdf00057882 */ /* 0x000fe20000000000 */
[----:B------:R-:W-:Y:S01]  /*04d0*/  FADD R3, -R3, R4 ;  /* 0x0000000403037221 */ /* 0x000fe20000000100 */
[----:B------:R-:W0:Y:S01]  /*04e0*/  F2F.F64.F32 R6, R9 ;  /* 0x0000000900067310 */ /* 0x000e220000201800 */
[----:B------:R-:W-:Y:S02]  /*04f0*/  BSSY.RECONVERGENT B1, `(.L_x_16) ;  /* 0x0000010000017945 */ /* 0x000fe40003800200 */
[----:B------:R-:W-:Y:S01]  /*0500*/  FMUL R0, R3, R3 ;  /* 0x0000000303007220 */ /* 0x000fe20000400000 */
[----:B0-----:R-:W-:-:S10]  /*0510*/  DADD R6, R6, UR4 ;  /* 0x0000000406067e29 */ /* 0x001fd40008000000 */
[----:B------:R-:W0:Y:S08]  /*0520*/  F2F.F32.F64 R7, R6 ;  /* 0x0000000600077310 */ /* 0x000e300000301000 */
[----:B0-----:R-:W0:Y:S08]  /*0530*/  MUFU.RCP R8, R7 ;  /* 0x0000000700087308 */ /* 0x001e300000001000 */
[----:B------:R-:W1:Y:S01]  /*0540*/  FCHK P0, R0, R7 ;  /* 0x0000000700007302 */ /* 0x000e620000000000 */
[----:B0-----:R-:W-:-:S04]  /*0550*/  FFMA R11, -R7, R8, 1 ;  /* 0x3f800000070b7423 */ /* 0x001fc80000000108 */
[----:B------:R-:W-:-:S04]  /*0560*/  FFMA R11, R8, R11, R8 ;  /* 0x0000000b080b7223 */ /* 0x000fc80000000008 */
[----:B------:R-:W-:-:S04]  /*0570*/  FFMA R4, R0, R11, RZ ;  /* 0x0000000b00047223 */ /* 0x000fc800000000ff */
[----:B------:R-:W-:-:S04]  /*0580*/  FFMA R3, -R7, R4, R0 ;  /* 0x0000000407037223 */ /* 0x000fc80000000100 */
[----:B------:R-:W-:Y:S01]  /*0590*/  FFMA R4, R11, R3, R4 ;  /* 0x000000030b047223 */ /* 0x000fe20000000004 */
[----:B-1----:R-:W-:Y:S06]  /*05a0*/  @!P0 BRA `(.L_x_17) ;  /* 0x0000000000108947 */ /* 0x002fec0003800000 */
[----:B------:R-:W-:Y:S01]  /*05b0*/  IMAD.MOV.U32 R3, RZ, RZ, R7 ;  /* 0x000000ffff037224 */ /* 0x000fe200078e0007 */
[----:B------:R-:W-:-:S07]  /*05c0*/  MOV R6, 0x5e0 ;  /* 0x000005e000067802 */ /* 0x000fce0000000f00 */
[----:B------:R-:W-:Y:S05]  /*05d0*/  CALL.REL.NOINC `($__internal_0_$__cuda_sm3x_div_rn_noftz_f32_slowpath) ;  /* 0x0000000400a07944 */ /* 0x000fea0003c00000 */
[----:B------:R-:W-:-:S07]  /*05e0*/  IMAD.MOV.U32 R4, RZ, RZ, R0 ;  /* 0x000000ffff047224 */ /* 0x000fce00078e0000 */
.L_x_17:
[----:B------:R-:W-:Y:S05]  /*05f0*/  BSYNC.RECONVERGENT B1 ;  /* 0x0000000000017941 */ /* 0x000fea0003800200 */
.L_x_16:
[----:B------:R1:W-:Y:S02]  /*0600*/  STS [R5+0x800], R4 ;  /* 0x0008000405007388 */ /* 0x0003e40000000800 */
.L_x_9:
[----:B------:R-:W-:Y:S05]  /*0610*/  BSYNC.RECONVERGENT B0 ;  /* 0x0000000000007941 */ /* 0x000fea0003800200 */
.L_x_8:
[C---:B------:R-:W-:Y:S01]  /*0620*/  ISETP.GT.U32.AND P6, PT, R2.reuse, 0x7f, PT ;  /* 0x0000007f0200780c */ /* 0x040fe20003fc4070 */
[----:B------:R-:W-:Y:S01]  /*0630*/  BAR.SYNC.DEFER_BLOCKING 0x0 ;  /* 0x0000000000007b1d */ /* 0x000fe20000010000 */
[C---:B------:R-:W-:Y:S02]  /*0640*/  ISETP.GT.U32.AND P5, PT, R2.reuse, 0x3f, PT ;  /* 0x0000003f0200780c */ /* 0x040fe40003fa4070 */
[C---:B------:R-:W-:Y:S02]  /*0650*/  ISETP.GT.U32.AND P4, PT, R2.reuse, 0x1f, PT ;  /* 0x0000001f0200780c */ /* 0x040fe40003f84070 */
[C---:B------:R-:W-:Y:S01]  /*0660*/  ISETP.GT.U32.AND P3, PT, R2.reuse, 0xf, PT ;  /* 0x0000000f0200780c */ /* 0x040fe20003f64070 */
[----:B------:R-:W-:Y:S01]  /*0670*/  BSSY.RECONVERGENT B0, `(.L_x_18) ;  /* 0x000000b000007945 */ /* 0x000fe20003800200 */
[C---:B------:R-:W-:Y:S02]  /*0680*/  ISETP.GT.U32.AND P2, PT, R2.reuse, 0x7, PT ;  /* 0x000000070200780c */ /* 0x040fe40003f44070 */
[----:B------:R-:W-:-:S02]  /*0690*/  ISETP.GT.U32.AND P1, PT, R2, 0x3, PT ;  /* 0x000000030200780c */ /* 0x000fc40003f24070 */
[----:B------:R-:W-:Y:S01]  /*06a0*/  ISETP.GT.U32.AND P0, PT, R2, 0x1, PT ;  /* 0x000000010200780c */ /* 0x000fe20003f04070 */
[----:B------:R-:W-:-:S12]  /*06b0*/  @P6 BRA `(.L_x_19) ;  /* 0x0000000000186947 */ /* 0x000fd80003800000 */
[----:B------:R-:W-:Y:S04]  /*06c0*/  LDS R0, [R5+0xa00] ;  /* 0x000a000005007984 */ /* 0x000fe80000000800 */
[----:B------:R-:W2:Y:S02]  /*06d0*/  LDS R3, [R5+0x800] ;  /* 0x0008000005037984 */ /* 0x000ea40000000800 */
[----:B--2---:R-:W-:-:S13]  /*06e0*/  FSETP.GT.AND P6, PT, R0, R3, PT ;  /* 0x000000030000720b */ /* 0x004fda0003fc4000 */
[----:B-1----:R-:W1:Y:S04]  /*06f0*/  @P6 LDS R4, [R5+0xe00] ;  /* 0x000e000005046984 */ /* 0x002e680000000800 */
[----:B------:R2:W-:Y:S04]  /*0700*/  @P6 STS [R5+0x800], R0 ;  /* 0x0008000005006388 */ /* 0x0005e80000000800 */
[----:B-1----:R2:W-:Y:S02]  /*0710*/  @P6 STS [R5+0xc00], R4 ;  /* 0x000c000405006388 */ /* 0x0025e40000000800 */
.L_x_19:
[----:B------:R-:W-:Y:S05]  /*0720*/  BSYNC.RECONVERGENT B0 ;  /* 0x0000000000007941 */ /* 0x000fea0003800200 */
.L_x_18:
[----:B------:R-:W-:Y:S01]  /*0730*/  BAR.SYNC.DEFER_BLOCKING 0x0 ;  /* 0x0000000000007b1d */ /* 0x000fe20000010000 */
[----:B------:R-:W-:-:S05]  /*0740*/  ISETP.NE.AND P6, PT, R2, RZ, PT ;  /* 0x000000ff0200720c */ /* 0x000fca0003fc5270 */
[----:B------:R-:W-:Y:S04]  /*0750*/  BSSY.RECONVERGENT B0, `(.L_x_20) ;  /* 0x0000008000007945 */ /* 0x000fe80003800200 */
[----:B------:R-:W-:Y:S05]  /*0760*/  @P5 BRA `(.L_x_21) ;  /* 0x0000000000185947 */ /* 0x000fea0003800000 */
[----:B--2---:R-:W-:Y:S04]  /*0770*/  LDS R0, [R5+0x900] ;  /* 0x0009000005007984 */ /* 0x004fe80000000800 */
[----:B------:R-:W2:Y:S02]  /*0780*/  LDS R3, [R5+0x800] ;  /* 0x0008000005037984 */ /* 0x000ea40000000800 */
[----:B--2---:R-:W-:-:S13]  /*0790*/  FSETP.GT.AND P5, PT, R0, R3, PT ;  /* 0x000000030000720b */ /* 0x004fda0003fa4000 */
[----:B0-----:R-:W0:Y:S04]  /*07a0*/  @P5 LDS R2, [R5+0xd00] ;  /* 0x000d000005025984 */ /* 0x001e280000000800 */
[----:B------:R3:W-:Y:S04]  /*07b0*/  @P5 STS [R5+0x800], R0 ;  /* 0x0008000005005388 */ /* 0x0007e80000000800 */
[----:B0-----:R3:W-:Y:S02]  /*07c0*/  @P5 STS [R5+0xc00], R2 ;  /* 0x000c000205005388 */ /* 0x0017e40000000800 */
.L_x_21:
[----:B------:R-:W-:Y:S05]  /*07d0*/  BSYNC.RECONVERGENT B0 ;  /* 0x0000000000007941 */ /* 0x000fea0003800200 */
.L_x_20:
[----:B------:R-:W-:Y:S06]  /*07e0*/  BAR.SYNC.DEFER_BLOCKING 0x0 ;  /* 0x0000000000007b1d */ /* 0x000fec0000010000 */
[----:B------:R-:W-:Y:S04]  /*07f0*/  BSSY.RECONVERGENT B0, `(.L_x_22) ;  /* 0x0000008000007945 */ /* 0x000fe80003800200 */
[----:B------:R-:W-:Y:S05]  /*0800*/  @P4 BRA `(.L_x_23) ;  /* 0x0000000000184947 */ /* 0x000fea0003800000 */
[----:B--23--:R-:W-:Y:S04]  /*0810*/  LDS R0, [R5+0x880] ;  /* 0x0008800005007984 */ /* 0x00cfe80000000800 */
[----:B------:R-:W2:Y:S02]  /*0820*/  LDS R3, [R5+0x800] ;  /* 0x0008000005037984 */ /* 0x000ea40000000800 */
[----:B--2---:R-:W-:-:S13]  /*0830*/  FSETP.GT.AND P4, PT, R0, R3, PT ;  /* 0x000000030000720b */ /* 0x004fda0003f84000 */
[----:B0-----:R-:W0:Y:S04]  /*0840*/  @P4 LDS R2, [R5+0xc80] ;  /* 0x000c800005024984 */ /* 0x001e280000000800 */
[----:B------:R4:W-:Y:S04]  /*0850*/  @P4 STS [R5+0x800], R0 ;  /* 0x0008000005004388 */ /* 0x0009e80000000800 */
[----:B0-----:R4:W-:Y:S02]  /*0860*/  @P4 STS [R5+0xc00], R2 ;  /* 0x000c000205004388 */ /* 0x0019e40000000800 */
.L_x_23:
[----:B------:R-:W-:Y:S05]  /*0870*/  BSYNC.RECONVERGENT B0 ;  /* 0x0000000000007941 */ /* 0x000fea0003800200 */
.L_x_22:
[----:B------:R-:W-:Y:S06]  /*0880*/  BAR.SYNC.DEFER_BLOCKING 0x0 ;  /* 0x0000000000007b1d */ /* 0x000fec0000010000 */
[----:B------:R-:W-:Y:S04]  /*0890*/  BSSY.RECONVERGENT B0, `(.L_x_24) ;  /* 0x0000008000007945 */ /* 0x000fe80003800200 */
[----:B------:R-:W-:Y:S05]  /*08a0*/  @P3 BRA `(.L_x_25) ;  /* 0x0000000000183947 */ /* 0x000fea0003800000 */
[----:B--234-:R-:W-:Y:S04]  /*08b0*/  LDS R0, [R5+0x840] ;  /* 0x0008400005007984 */ /* 0x01cfe80000000800 */
[----:B------:R-:W2:Y:S02]  /*08c0*/  LDS R3, [R5+0x800] ;  /* 0x0008000005037984 */ /* 0x000ea40000000800 */
[----:B--2---:R-:W-:-:S13]  /*08d0*/  FSETP.GT.AND P3, PT, R0, R3, PT ;  /* 0x000000030000720b */ /* 0x004fda0003f64000 */
[----:B0-----:R-:W0:Y:S04]  /*08e0*/  @P3 LDS R2, [R5+0xc40] ;  /* 0x000c400005023984 */ /* 0x001e280000000800 */
[----:B------:R2:W-:Y:S04]  /*08f0*/  @P3 STS [R5+0x800], R0 ;  /* 0x0008000005003388 */ /* 0x0005e80000000800 */
[----:B0-----:R2:W-:Y:S02]  /*0900*/  @P3 STS [R5+0xc00], R2 ;  /* 0x000c000205003388 */ /* 0x0015e40000000800 */
.L_x_25:
[----:B------:R-:W-:Y:S05]  /*0910*/  BSYNC.RECONVERGENT B0 ;  /* 0x0000000000007941 */ /* 0x000fea0003800200 */
.L_x_24:
        /* <DEDUP_REMOVED lines=9> */
.L_x_27:
[----:B------:R-:W-:Y:S05]  /*09b0*/  BSYNC.RECONVERGENT B0 ;  /* 0x0000000000007941 */ /* 0x000fea0003800200 */
.L_x_26:
        /* <DEDUP_REMOVED lines=9> */
.L_x_29:
[----:B------:R-:W-:Y:S05]  /*0a50*/  BSYNC.RECONVERGENT B0 ;  /* 0x0000000000007941 */ /* 0x000fea0003800200 */
.L_x_28:
        /* <DEDUP_REMOVED lines=9> */
.L_x_31:
[----:B------:R-:W-:Y:S05]  /*0af0*/  BSYNC.RECONVERGENT B0 ;  /* 0x0000000000007941 */ /* 0x000fea0003800200 */
.L_x_30:
[----:B------:R-:W-:Y:S06]  /*0b00*/  BAR.SYNC.DEFER_BLOCKING 0x0 ;  /* 0x0000000000007b1d */ /* 0x000fec0000010000 */
[----:B------:R-:W-:Y:S04]  /*0b10*/  BSSY.RECONVERGENT B0, `(.L_x_32) ;  /* 0x000000b000007945 */ /* 0x000fe80003800200 */
[----:B------:R-:W-:Y:S05]  /*0b20*/  @P6 BRA `(.L_x_33) ;  /* 0x0000000000246947 */ /* 0x000fea0003800000 */
[----:B------:R-:W5:Y:S01]  /*0b30*/  S2UR UR5, SR_CgaCtaId ;  /* 0x00000000000579c3 */ /* 0x000f620000008800 */
[----:B------:R-:W-:Y:S01]  /*0b40*/  UMOV UR4, 0x400 ;  /* 0x0000040000047882 */ /* 0x000fe20000000000 */
[----:B------:R-:W-:Y:S01]  /*0b50*/  LDS R3, [R5+0x800] ;  /* 0x0008000005037984 */ /* 0x000fe20000000800 */
[----:B-----5:R-:W-:-:S09]  /*0b60*/  ULEA UR4, UR5, UR4, 0x18 ;  /* 0x0000000405047291 */ /* 0x020fd2000f8ec0ff */
[----:B--234-:R-:W2:Y:S02]  /*0b70*/  LDS R0, [UR4+0x804] ;  /* 0x00080404ff007984 */ /* 0x01cea40008000800 */
[----:B--2---:R-:W-:-:S13]  /*0b80*/  FSETP.GT.AND P0, PT, R0, R3, PT ;  /* 0x000000030000720b */ /* 0x004fda0003f04000 */
[----:B------:R-:W-:Y:S04]  /*0b90*/  @P0 STS [R5+0x800], R0 ;  /* 0x0008000005000388 */ /* 0x000fe80000000800 */
[----:B0-----:R-:W0:Y:S04]  /*0ba0*/  @P0 LDS R2, [UR4+0xc04] ;  /* 0x000c0404ff020984 */ /* 0x001e280008000800 */
[----:B0-----:R0:W-:Y:S02]  /*0bb0*/  @P0 STS [R5+0xc00], R2 ;  /* 0x000c000205000388 */ /* 0x0011e40000000800 */
.L_x_33:
[----:B------:R-:W-:Y:S05]  /*0bc0*/  BSYNC.RECONVERGENT B0 ;  /* 0x0000000000007941 */ /* 0x000fea0003800200 */
.L_x_32:
[----:B------:R-:W-:Y:S06]  /*0bd0*/  BAR.SYNC.DEFER_BLOCKING 0x0 ;  /* 0x0000000000007b1d */ /* 0x000fec0000010000 */
[----:B------:R-:W-:Y:S05]  /*0be0*/  @P6 EXIT ;  /* 0x000000000000694d */ /* 0x000fea0003800000 */
[----:B------:R-:W5:Y:S01]  /*0bf0*/  S2UR UR5, SR_CgaCtaId ;  /* 0x00000000000579c3 */ /* 0x000f620000008800 */
[----:B------:R-:W-:-:S07]  /*0c00*/  UMOV UR4, 0x400 ;  /* 0x0000040000047882 */ /* 0x000fce0000000000 */
[----:B0-234-:R-:W0:Y:S01]  /*0c10*/  LDC.64 R2, c[0x0][0x390] ;  /* 0x0000e400ff027b82 */ /* 0x01de220000000a00 */
[----:B-----5:R-:W-:-:S09]  /*0c20*/  ULEA UR4, UR5, UR4, 0x18 ;  /* 0x0000000405047291 */ /* 0x020fd2000f8ec0ff */
[----:B-1----:R-:W0:Y:S04]  /*0c30*/  LDS R5, [UR4+0xc00] ;  /* 0x000c0004ff057984 */ /* 0x002e280008000800 */
[----:B0-----:R-:W-:Y:S01]  /*0c40*/  STG.E desc[UR6][R2.64], R5 ;  /* 0x0000000502007986 */ /* 0x001fe2000c101906 */
[----:B------:R-:W-:Y:S05]  /*0c50*/  EXIT ;  /* 0x000000000000794d */ /* 0x000fea0003800000 */
        .weak           $__internal_0_$__cuda_sm3x_div_rn_noftz_f32_slowpath
        .type           $__internal_0_$__cuda_sm3x_div_rn_noftz_f32_slowpath,@function
        .size           $__internal_0_$__cuda_sm3x_div_rn_noftz_f32_slowpath,(.L_x_133 - $__internal_0_$__cuda_sm3x_div_rn_noftz_f32_slowpath)
$__internal_0_$__cuda_sm3x_div_rn_noftz_f32_slowpath:
[----:B------:R-:W-:Y:S01]  /*0c60*/  SHF.R.U32.HI R10, RZ, 0x17, R3 ;  /* 0x00000017ff0a7819 */ /* 0x000fe20000011603 */
[----:B------:R-:W-:Y:S01]  /*0c70*/  BSSY.RECONVERGENT B3, `(.L_x_34) ;  /* 0x0000062000037945 */ /* 0x000fe20003800200 */
[----:B------:R-:W-:Y:S02]  /*0c80*/  SHF.R.U32.HI R8, RZ, 0x17, R0 ;  /* 0x00000017ff087819 */ /* 0x000fe40000011600 */
[----:B------:R-:W-:Y:S02]  /*0c90*/  LOP3.LUT R14, R10, 0xff, RZ, 0xc0, !PT ;  /* 0x000000ff0a0e7812 */ /* 0x000fe400078ec0ff */
[----:B------:R-:W-:-:S03]  /*0ca0*/  LOP3.LUT R12, R8, 0xff, RZ, 0xc0, !PT ;  /* 0x000000ff080c7812 */ /* 0x000fc600078ec0ff */
[----:B------:R-:W-:Y:S02]  /*0cb0*/  VIADD R11, R14, 0xffffffff ;  /* 0xffffffff0e0b7836 */ /* 0x000fe40000000000 */
[----:B------:R-:W-:-:S03]  /*0cc0*/  VIADD R10, R12, 0xffffffff ;  /* 0xffffffff0c0a7836 */ /* 0x000fc60000000000 */
[----:B------:R-:W-:-:S04]  /*0cd0*/  ISETP.GT.U32.AND P0, PT, R11, 0xfd, PT ;  /* 0x000000fd0b00780c */ /* 0x000fc80003f04070 */
[----:B------:R-:W-:-:S13]  /*0ce0*/  ISETP.GT.U32.OR P0, PT, R10, 0xfd, P0 ;  /* 0x000000fd0a00780c */ /* 0x000fda0000704470 */
[----:B------:R-:W-:Y:S01]  /*0cf0*/  @!P0 IMAD.MOV.U32 R8, RZ, RZ, RZ ;  /* 0x000000ffff088224 */ /* 0x000fe200078e00ff */
[----:B------:R-:W-:Y:S06]  /*0d00*/  @!P0 BRA `(.L_x_35) ;  /* 0x00000000005c8947 */ /* 0x000fec0003800000 */
[----:B------:R-:W-:Y:S02]  /*0d10*/  FSETP.GTU.FTZ.AND P0, PT, |R0|, +INF , PT ;  /* 0x7f8000000000780b */ /* 0x000fe40003f1c200 */
[----:B------:R-:W-:-:S04]  /*0d20*/  FSETP.GTU.FTZ.AND P1, PT, |R3|, +INF , PT ;  /* 0x7f8000000300780b */ /* 0x000fc80003f3c200 */
[----:B------:R-:W-:-:S13]  /*0d30*/  PLOP3.LUT P0, PT, P0, P1, PT, 0xf8, 0x8f ;  /* 0x00000000008f781c */ /* 0x000fda0000703f70 */
[----:B------:R-:W-:Y:S05]  /*0d40*/  @P0 BRA `(.L_x_36) ;  /* 0x00000004004c0947 */ /* 0x000fea0003800000 */
[----:B------:R-:W-:-:S13]  /*0d50*/  LOP3.LUT P0, RZ, R3, 0x7fffffff, R0, 0xc8, !PT ;  /* 0x7fffffff03ff7812 */ /* 0x000fda000780c800 */
[----:B------:R-:W-:Y:S05]  /*0d60*/  @!P0 BRA `(.L_x_37) ;  /* 0x00000004003c8947 */ /* 0x000fea0003800000 */
[C---:B------:R-:W-:Y:S02]  /*0d70*/  FSETP.NEU.FTZ.AND P0, PT, |R0|.reuse, +INF , PT ;  /* 0x7f8000000000780b */ /* 0x040fe40003f1d200 */
[----:B------:R-:W-:Y:S02]  /*0d80*/  FSETP.NEU.FTZ.AND P2, PT, |R3|, +INF , PT ;  /* 0x7f8000000300780b */ /* 0x000fe40003f5d200 */
[----:B------:R-:W-:-:S11]  /*0d90*/  FSETP.NEU.FTZ.AND P1, PT, |R0|, +INF , PT ;  /* 0x7f8000000000780b */ /* 0x000fd60003f3d200 */
[----:B------:R-:W-:Y:S05]  /*0da0*/  @!P2 BRA !P0, `(.L_x_37) ;  /* 0x00000004002ca947 */ /* 0x000fea0004000000 */
[----:B------:R-:W-:-:S04]  /*0db0*/  LOP3.LUT P0, RZ, R0, 0x7fffffff, RZ, 0xc0, !PT ;  /* 0x7fffffff00ff7812 */ /* 0x000fc8000780c0ff */
[----:B------:R-:W-:-:S13]  /*0dc0*/  PLOP3.LUT P0, PT, P2, P0, PT, 0x2f, 0xf2 ;  /* 0x0000000000f2781c */ /* 0x000fda0001700577 */
[----:B------:R-:W-:Y:S05]  /*0dd0*/  @P0 BRA `(.L_x_38) ;  /* 0x0000000400180947 */ /* 0x000fea0003800000 */
[----:B------:R-:W-:-:S04]  /*0de0*/  LOP3.LUT P0, RZ, R3, 0x7fffffff, RZ, 0xc0, !PT ;  /* 0x7fffffff03ff7812 */ /* 0x000fc8000780c0ff */
[----:B------:R-:W-:-:S13]  /*0df0*/  PLOP3.LUT P0, PT, P1, P0, PT, 0x2f, 0xf2 ;  /* 0x0000000000f2781c */ /* 0x000fda0000f00577 */
[----:B------:R-:W-:Y:S05]  /*0e00*/  @P0 BRA `(.L_x_39) ;  /* 0x0000000400000947 */ /* 0x000fea0003800000 */
[----:B------:R-:W-:Y:S02]  /*0e10*/  ISETP.GE.AND P0, PT, R10, RZ, PT ;  /* 0x000000ff0a00720c */ /* 0x000fe40003f06270 */
[----:B------:R-:W-:-:S11]  /*0e20*/  ISETP.GE.AND P1, PT, R11, RZ, PT ;  /* 0x000000ff0b00720c */ /* 0x000fd60003f26270 */
[----:B------:R-:W-:Y:S02]  /*0e30*/  @P0 IMAD.MOV.U32 R8, RZ, RZ, RZ ;  /* 0x000000ffff080224 */ /* 0x000fe400078e00ff */
[----:B------:R-:W-:Y:S01]  /*0e40*/  @!P0 FFMA R0, R0, 1.84467440737095516160e+19, RZ ;  /* 0x5f80000000008823 */ /* 0x000fe200000000ff */
[----:B------:R-:W-:Y:S02]  /*0e50*/  @!P0 IMAD.MOV.U32 R8, RZ, RZ, -0x40 ;  /* 0xffffffc0ff088424 */ /* 0x000fe400078e00ff */
[----:B------:R-:W-:Y:S02]  /*0e60*/  @!P1 FFMA R3, R3, 1.84467440737095516160e+19, RZ ;  /* 0x5f80000003039823 */ /* 0x000fe400000000ff */
[----:B------:R-:W-:-:S07]  /*0e70*/  @!P1 VIADD R8, R8, 0x40 ;  /* 0x0000004008089836 */ /* 0x000fce0000000000 */
.L_x_35:
[----:B------:R-:W-:Y:S01]  /*0e80*/  LEA R10, R14, 0xc0800000, 0x17 ;  /* 0xc08000000e0a7811 */ /* 0x000fe200078eb8ff */
[----:B------:R-:W-:Y:S04]  /*0e90*/  BSSY.RECONVERGENT B4, `(.L_x_40) ;  /* 0x0000036000047945 */ /* 0x000fe80003800200 */
[----:B------:R-:W-:Y:S02]  /*0ea0*/  IMAD.IADD R10, R3, 0x1, -R10 ;  /* 0x00000001030a7824 */ /* 0x000fe400078e0a0a */
[----:B------:R-:W-:Y:S02]  /*0eb0*/  VIADD R3, R12, 0xffffff81 ;  /* 0xffffff810c037836 */ /* 0x000fe40000000000 */
[----:B------:R-:W0:Y:S01]  /*0ec0*/  MUFU.RCP R11, R10 ;  /* 0x0000000a000b7308 */ /* 0x000e220000001000 */
[----:B------:R-:W-:Y:S01]  /*0ed0*/  FADD.FTZ R13, -R10, -RZ ;  /* 0x800000ff0a0d7221 */ /* 0x000fe20000010100 */
[----:B------:R-:W-:-:S03]  /*0ee0*/  IMAD R0, R3, -0x800000, R0 ;  /* 0xff80000003007824 */ /* 0x000fc600078e0200 */
[----:B0-----:R-:W-:-:S04]  /*0ef0*/  FFMA R12, R11, R13, 1 ;  /* 0x3f8000000b0c7423 */ /* 0x001fc8000000000d */
[----:B------:R-:W-:-:S04]  /*0f00*/  FFMA R16, R11, R12, R11 ;  /* 0x0000000c0b107223 */ /* 0x000fc8000000000b */
[----:B------:R-:W-:-:S04]  /*0f10*/  FFMA R11, R0, R16, RZ ;  /* 0x00000010000b7223 */ /* 0x000fc800000000ff */
[----:B------:R-:W-:-:S04]  /*0f20*/  FFMA R12, R13, R11, R0 ;  /* 0x0000000b0d0c7223 */ /* 0x000fc80000000000 */
[----:B------:R-:W-:Y:S01]  /*0f30*/  FFMA R15, R16, R12, R11 ;  /* 0x0000000c100f7223 */ /* 0x000fe2000000000b */
[----:B------:R-:W-:-:S03]  /*0f40*/  IADD3 R11, PT, PT, R3, 0x7f, -R14 ;  /* 0x0000007f030b7810 */ /* 0x000fc60007ffe80e */
[----:B------:R-:W-:Y:S02]  /*0f50*/  FFMA R12, R13, R15, R0 ;  /* 0x0000000f0d0c7223 */ /* 0x000fe40000000000 */
[----:B------:R-:W-:Y:S02]  /*0f60*/  IMAD.IADD R11, R11, 0x1, R8 ;  /* 0x000000010b0b7824 */ /* 0x000fe400078e0208 */
[----:B------:R-:W-:-:S05]  /*0f70*/  FFMA R0, R16, R12, R15 ;  /* 0x0000000c10007223 */ /* 0x000fca000000000f */
[----:B------:R-:W-:-:S04]  /*0f80*/  SHF.R.U32.HI R3, RZ, 0x17, R0 ;  /* 0x00000017ff037819 */ /* 0x000fc80000011600 */
[----:B------:R-:W-:-:S05]  /*0f90*/  LOP3.LUT R3, R3, 0xff, RZ, 0xc0, !PT ;  /* 0x000000ff03037812 */ /* 0x000fca00078ec0ff */
[----:B------:R-:W-:-:S04]  /*0fa0*/  IMAD.IADD R13, R3, 0x1, R11 ;  /* 0x00000001030d7824 */ /* 0x000fc800078e020b */
[----:B------:R-:W-:-:S05]  /*0fb0*/  VIADD R3, R13, 0xffffffff ;  /* 0xffffffff0d037836 */ /* 0x000fca0000000000 */
[----:B------:R-:W-:-:S13]  /*0fc0*/  ISETP.GE.U32.AND P0, PT, R3, 0xfe, PT ;  /* 0x000000fe0300780c */ /* 0x000fda0003f06070 */
[----:B------:R-:W-:Y:S05]  /*0fd0*/  @!P0 BRA `(.L_x_41) ;  /* 0x0000000000808947 */ /* 0x000fea0003800000 */
[----:B------:R-:W-:-:S13]  /*0fe0*/  ISETP.GT.AND P0, PT, R13, 0xfe, PT ;  /* 0x000000fe0d00780c */ /* 0x000fda0003f04270 */
[----:B------:R-:W-:Y:S05]  /*0ff0*/  @P0 BRA `(.L_x_42) ;  /* 0x00000000006c0947 */ /* 0x000fea0003800000 */
[----:B------:R-:W-:-:S13]  /*1000*/  ISETP.GE.AND P0, PT, R13, 0x1, PT ;  /* 0x000000010d00780c */ /* 0x000fda0003f06270 */
[----:B------:R-:W-:Y:S05]  /*1010*/  @P0 BRA `(.L_x_43) ;  /* 0x0000000000740947 */ /* 0x000fea0003800000 */
[----:B------:R-:W-:Y:S02]  /*1020*/  ISETP.GE.AND P0, PT, R13, -0x18, PT ;  /* 0xffffffe80d00780c */ /* 0x000fe40003f06270 */
[----:B------:R-:W-:-:S11]  /*1030*/  LOP3.LUT R0, R0, 0x80000000, RZ, 0xc0, !PT ;  /* 0x8000000000007812 */ /* 0x000fd600078ec0ff */
[----:B------:R-:W-:Y:S05]  /*1040*/  @!P0 BRA `(.L_x_43) ;  /* 0x0000000000688947 */ /* 0x000fea0003800000 */
[CCC-:B------:R-:W-:Y:S01]  /*1050*/  FFMA.RZ R3, R16.reuse, R12.reuse, R15.reuse ;  /* 0x0000000c10037223 */ /* 0x1c0fe2000000c00f */
[C---:B------:R-:W-:Y:S02]  /*1060*/  VIADD R11, R13.reuse, 0x20 ;  /* 0x000000200d0b7836 */ /* 0x040fe40000000000 */
[CCC-:B------:R-:W-:Y:S01]  /*1070*/  FFMA.RM R8, R16.reuse, R12.reuse, R15.reuse ;  /* 0x0000000c10087223 */ /* 0x1c0fe2000000400f */
[----:B------:R-:W-:Y:S02]  /*1080*/  ISETP.NE.AND P2, PT, R13, RZ, PT ;  /* 0x000000ff0d00720c */ /* 0x000fe40003f45270 */
[----:B------:R-:W-:Y:S01]  /*1090*/  LOP3.LUT R10, R3, 0x7fffff, RZ, 0xc0, !PT ;  /* 0x007fffff030a7812 */ /* 0x000fe200078ec0ff */
[----:B------:R-:W-:Y:S01]  /*10a0*/  FFMA.RP R3, R16, R12, R15 ;  /* 0x0000000c10037223 */ /* 0x000fe2000000800f */
[----:B------:R-:W-:Y:S01]  /*10b0*/  IMAD.MOV R12, RZ, RZ, -R13 ;  /* 0x000000ffff0c7224 */ /* 0x000fe200078e0a0d */
[----:B------:R-:W-:Y:S02]  /*10c0*/  ISETP.NE.AND P1, PT, R13, RZ, PT ;  /* 0x000000ff0d00720c */ /* 0x000fe40003f25270 */
[----:B------:R-:W-:-:S02]  /*10d0*/  LOP3.LUT R10, R10, 0x800000, RZ, 0xfc, !PT ;  /* 0x008000000a0a7812 */ /* 0x000fc400078efcff */
[----:B------:R-:W-:Y:S02]  /*10e0*/  FSETP.NEU.FTZ.AND P0, PT, R3, R8, PT ;  /* 0x000000080300720b */ /* 0x000fe40003f1d000 */
[----:B------:R-:W-:Y:S02]  /*10f0*/  SHF.L.U32 R11, R10, R11, RZ ;  /* 0x0000000b0a0b7219 */ /* 0x000fe400000006ff */
[----:B------:R-:W-:Y:S02]  /*1100*/  SEL R3, R12, RZ, P2 ;  /* 0x000000ff0c037207 */ /* 0x000fe40001000000 */
[----:B------:R-:W-:Y:S02]  /*1110*/  ISETP.NE.AND P1, PT, R11, RZ, P1 ;  /* 0x000000ff0b00720c */ /* 0x000fe40000f25270 */
[----:B------:R-:W-:Y:S02]  /*1120*/  SHF.R.U32.HI R3, RZ, R3, R10 ;  /* 0x00000003ff037219 */ /* 0x000fe4000001160a */
[----:B------:R-:W-:-:S02]  /*1130*/  PLOP3.LUT P0, PT, P0, P1, PT, 0xf8, 0x8f ;  /* 0x00000000008f781c */ /* 0x000fc40000703f70 */
[----:B------:R-:W-:Y:S02]  /*1140*/  SHF.R.U32.HI R11, RZ, 0x1, R3 ;  /* 0x00000001ff0b7819 */ /* 0x000fe40000011603 */
[----:B------:R-:W-:-:S04]  /*1150*/  SEL R8, RZ, 0x1, !P0 ;  /* 0x00000001ff087807 */ /* 0x000fc80004000000 */
[----:B------:R-:W-:-:S04]  /*1160*/  LOP3.LUT R8, R8, 0x1, R11, 0xf8, !PT ;  /* 0x0000000108087812 */ /* 0x000fc800078ef80b */
[----:B------:R-:W-:-:S05]  /*1170*/  LOP3.LUT R8, R8, R3, RZ, 0xc0, !PT ;  /* 0x0000000308087212 */ /* 0x000fca00078ec0ff */
[----:B------:R-:W-:-:S05]  /*1180*/  IMAD.IADD R11, R11, 0x1, R8 ;  /* 0x000000010b0b7824 */ /* 0x000fca00078e0208 */
[----:B------:R-:W-:Y:S01]  /*1190*/  LOP3.LUT R0, R11, R0, RZ, 0xfc, !PT ;  /* 0x000000000b007212 */ /* 0x000fe200078efcff */
[----:B------:R-:W-:Y:S06]  /*11a0*/  BRA `(.L_x_43) ;  /* 0x0000000000107947 */ /* 0x000fec0003800000 */
.L_x_42:
[----:B------:R-:W-:-:S04]  /*11b0*/  LOP3.LUT R0, R0, 0x80000000, RZ, 0xc0, !PT ;  /* 0x8000000000007812 */ /* 0x000fc800078ec0ff */
[----:B------:R-:W-:Y:S01]  /*11c0*/  LOP3.LUT R0, R0, 0x7f800000, RZ, 0xfc, !PT ;  /* 0x7f80000000007812 */ /* 0x000fe200078efcff */
[----:B------:R-:W-:Y:S06]  /*11d0*/  BRA `(.L_x_43) ;  /* 0x0000000000047947 */ /* 0x000fec0003800000 */
.L_x_41:
[----:B------:R-:W-:-:S07]  /*11e0*/  IMAD R0, R11, 0x800000, R0 ;  /* 0x008000000b007824 */ /* 0x000fce00078e0200 */
.L_x_43:
[----:B------:R-:W-:Y:S05]  /*11f0*/  BSYNC.RECONVERGENT B4 ;  /* 0x0000000000047941 */ /* 0x000fea0003800200 */
.L_x_40:
[----:B------:R-:W-:Y:S05]  /*1200*/  BRA `(.L_x_44) ;  /* 0x0000000000207947 */ /* 0x000fea0003800000 */
.L_x_39:
[----:B------:R-:W-:-:S04]  /*1210*/  LOP3.LUT R0, R3, 0x80000000, R0, 0x48, !PT ;  /* 0x8000000003007812 */ /* 0x000fc800078e4800 */
[----:B------:R-:W-:Y:S01]  /*1220*/  LOP3.LUT R0, R0, 0x7f800000, RZ, 0xfc, !PT ;  /* 0x7f80000000007812 */ /* 0x000fe200078efcff */
[----:B------:R-:W-:Y:S06]  /*1230*/  BRA `(.L_x_44) ;  /* 0x0000000000147947 */ /* 0x000fec0003800000 */
.L_x_38:
[----:B------:R-:W-:Y:S01]  /*1240*/  LOP3.LUT R0, R3, 0x80000000, R0, 0x48, !PT ;  /* 0x8000000003007812 */ /* 0x000fe200078e4800 */
[----:B------:R-:W-:Y:S06]  /*1250*/  BRA `(.L_x_44) ;  /* 0x00000000000c7947 */ /* 0x000fec0003800000 */
.L_x_37:
[----:B------:R-:W0:Y:S01]  /*1260*/  MUFU.RSQ R0, -QNAN ;  /* 0xffc0000000007908 */ /* 0x000e220000001400 */
[----:B------:R-:W-:Y:S05]  /*1270*/  BRA `(.L_x_44) ;  /* 0x0000000000047947 */ /* 0x000fea0003800000 */
.L_x_36:
[----:B------:R-:W-:-:S07]  /*1280*/  FADD.FTZ R0, R0, R3 ;  /* 0x0000000300007221 */ /* 0x000fce0000010000 */
.L_x_44:
[----:B------:R-:W-:Y:S05]  /*1290*/  BSYNC.RECONVERGENT B3 ;  /* 0x0000000000037941 */ /* 0x000fea0003800200 */
.L_x_34:
[----:B------:R-:W-:Y:S02]  /*12a0*/  IMAD.MOV.U32 R10, RZ, RZ, R6 ;  /* 0x000000ffff0a7224 */ /* 0x000fe400078e0006 */
[----:B------:R-:W-:-:S04]  /*12b0*/  IMAD.MOV.U32 R11, RZ, RZ, 0x0 ;  /* 0x00000000ff0b7424 */ /* 0x000fc800078e00ff */
[----:B0-----:R-:W-:Y:S05]  /*12c0*/  RET.REL.NODEC R10 `(_Z20findOtsuThresholdingPfS_Pi) ;  /* 0xffffffec0a4c7950 */ /* 0x001fea0003c3ffff */
.L_x_45:
        /* <DEDUP_REMOVED lines=11> */
.L_x_133:


//--------------------- .text._Z20computeCumulativeSumPjiPfS0_ --------------------------
	.section	.text._Z20computeCumulativeSumPjiPfS0_,"ax",@progbits
	.align	128
        .global         _Z20computeCumulativeSumPjiPfS0_
        .type           _Z20computeCumulativeSumPjiPfS0_,@function
        .size           _Z20computeCumulativeSumPjiPfS0_,(.L_x_134 - _Z20computeCumulativeSumPjiPfS0_)
        .other          _Z20computeCumulativeSumPjiPfS0_,@"STO_CUDA_ENTRY STV_DEFAULT"
_Z20computeCumulativeSumPjiPfS0_:
.text._Z20computeCumulativeSumPjiPfS0_:
[----:B------:R-:W-:Y:S01]  /*0000*/  LDC R1, c[0x0][0x37c] ;  /* 0x0000df00ff017b82 */ /* 0x000fe20000000800 */
[----:B------:R-:W0:Y:S01]  /*0010*/  S2R R6, SR_TID.X ;  /* 0x0000000000067919 */ /* 0x000e220000002100 */
[----:B------:R-:W1:Y:S01]  /*0020*/  LDCU.64 UR6, c[0x0][0x358] ;  /* 0x00006b00ff0677ac */ /* 0x000e620008000a00 */
[----:B------:R-:W-:Y:S01]  /*0030*/  BSSY.RECONVERGENT B0, `(.L_x_46) ;  /* 0x0000051000007945 */ /* 0x000fe20003800200 */
[----:B0-----:R-:W-:-:S13]  /*0040*/  ISETP.GT.U32.AND P0, PT, R6, 0x7f, PT ;  /* 0x0000007f0600780c */ /* 0x001fda0003f04070 */
[----:B-1----:R-:W-:Y:S05]  /*0050*/  @P0 BRA `(.L_x_47) ;  /* 0x0000000400380947 */ /* 0x002fea0003800000 */
[----:B------:R-:W0:Y:S01]  /*0060*/  LDC.64 R4, c[0x0][0x380] ;  /* 0x0000e000ff047b82 */ /* 0x000e220000000a00 */
[----:B------:R-:W1:Y:S01]  /*0070*/  LDCU UR4, c[0x0][0x388] ;  /* 0x00007100ff0477ac */ /* 0x000e620008000800 */
[----:B0-----:R-:W-:-:S05]  /*0080*/  IMAD.WIDE.U32 R4, R6, 0x4, R4 ;  /* 0x0000000406047825 */ /* 0x001fca00078e0004 */
[----:B------:R-:W2:Y:S01]  /*0090*/  LDG.E R0, desc[UR6][R4.64] ;  /* 0x0000000604007981 */ /* 0x000ea2000c1e1900 */
[----:B-1----:R-:W-:Y:S01]  /*00a0*/  I2FP.F32.S32 R3, UR4 ;  /* 0x0000000400037c45 */ /* 0x002fe20008201400 */
[----:B------:R-:W-:Y:S03]  /*00b0*/  BSSY.RECONVERGENT B1, `(.L_x_48) ;  /* 0x000000d000017945 */ /* 0x000fe60003800200 */
[----:B------:R-:W0:Y:S02]  /*00c0*/  MUFU.RCP R2, R3 ;  /* 0x0000000300027308 */ /* 0x000e240000001000 */
[----:B0-----:R-:W-:-:S04]  /*00d0*/  FFMA R7, -R3, R2, 1 ;  /* 0x3f80000003077423 */ /* 0x001fc80000000102 */
[----:B------:R-:W-:Y:S01]  /*00e0*/  FFMA R9, R2, R7, R2 ;  /* 0x0000000702097223 */ /* 0x000fe20000000002 */
[----:B------:R-:W-:Y:S01]  /*00f0*/  VIADD R7, R6, 0x80 ;  /* 0x0000008006077836 */ /* 0x000fe20000000000 */
[----:B--2---:R-:W-:-:S04]  /*0100*/  I2FP.F32.U32 R0, R0 ;  /* 0x0000000000007245 */ /* 0x004fc80000201000 */
[----:B------:R-:W0:Y:S01]  /*0110*/  FCHK P0, R0, R3 ;  /* 0x0000000300007302 */ /* 0x000e220000000000 */
[----:B------:R-:W-:-:S04]  /*0120*/  FFMA R2, R0, R9, RZ ;  /* 0x0000000900027223 */ /* 0x000fc800000000ff */
[----:B------:R-:W-:-:S04]  /*0130*/  FFMA R8, -R3, R2, R0 ;  /* 0x0000000203087223 */ /* 0x000fc80000000100 */
[----:B------:R-:W-:Y:S01]  /*0140*/  FFMA R2, R9, R8, R2 ;  /* 0x0000000809027223 */ /* 0x000fe20000000002 */
[----:B0-----:R-:W-:Y:S06]  /*0150*/  @!P0 BRA `(.L_x_49) ;  /* 0x0000000000088947 */ /* 0x001fec0003800000 */
[----:B------:R-:W-:-:S07]  /*0160*/  MOV R12, 0x180 ;  /* 0x00000180000c7802 */ /* 0x000fce0000000f00 */
[----:B------:R-:W-:Y:S05]  /*0170*/  CALL.REL.NOINC `($__internal_1_$__cuda_sm3x_div_rn_noftz_f32_slowpath) ;  /* 0x0000001c00647944 */ /* 0x000fea0003c00000 */
.L_x_49:
[----:B------:R-:W-:Y:S05]  /*0180*/  BSYNC.RECONVERGENT B1 ;  /* 0x0000000000017941 */ /* 0x000fea0003800200 */
.L_x_48:
[----:B------:R-:W0:Y:S01]  /*0190*/  S2R R11, SR_CgaCtaId ;  /* 0x00000000000b7919 */ /* 0x000e220000008800 */
[----:B------:R-:W-:Y:S01]  /*01a0*/  MOV R8, 0x400 ;  /* 0x0000040000087802 */ /* 0x000fe20000000f00 */
[----:B------:R-:W1:Y:S01]  /*01b0*/  MUFU.RCP R12, R3 ;  /* 0x00000003000c7308 */ /* 0x000e620000001000 */
[----:B------:R-:W-:Y:S01]  /*01c0*/  LEA.HI R9, R6, R6, RZ, 0x1c ;  /* 0x0000000606097211 */ /* 0x000fe200078fe0ff */
[----:B------:R-:W-:Y:S01]  /*01d0*/  BSSY.RECONVERGENT B1, `(.L_x_50) ;  /* 0x0000011000017945 */ /* 0x000fe20003800200 */
[----:B-1----:R-:W-:Y:S01]  /*01e0*/  FFMA R13, -R3, R12, 1 ;  /* 0x3f800000030d7423 */ /* 0x002fe2000000010c */
[----:B0-----:R-:W-:Y:S02]  /*01f0*/  LEA R8, R11, R8, 0x18 ;  /* 0x000000080b087211 */ /* 0x001fe400078ec0ff */
[----:B------:R-:W-:-:S03]  /*0200*/  I2FP.F32.U32 R11, R6 ;  /* 0x00000006000b7245 */ /* 0x000fc60000201000 */
[----:B------:R-:W-:Y:S02]  /*0210*/  IMAD R9, R9, 0x4, R8 ;  /* 0x0000000409097824 */ /* 0x000fe400078e0208 */
[----:B------:R-:W-:Y:S01]  /*0220*/  FMUL R10, R0, R11 ;  /* 0x0000000b000a7220 */ /* 0x000fe20000400000 */
[----:B------:R-:W-:Y:S02]  /*0230*/  FFMA R0, R12, R13, R12 ;  /* 0x0000000d0c007223 */ /* 0x000fe4000000000c */
[----:B------:R0:W-:Y:S01]  /*0240*/  STS [R9], R2 ;  /* 0x0000000209007388 */ /* 0x0001e20000000800 */
[----:B------:R-:W1:Y:S01]  /*0250*/  FCHK P0, R10, R3 ;  /* 0x000000030a007302 */ /* 0x000e620000000000 */
[----:B------:R-:W-:-:S04]  /*0260*/  FFMA R11, R0, R10, RZ ;  /* 0x0000000a000b7223 */ /* 0x000fc800000000ff */
[----:B------:R-:W-:-:S04]  /*0270*/  FFMA R12, -R3, R11, R10 ;  /* 0x0000000b030c7223 */ /* 0x000fc8000000010a */
[----:B------:R-:W-:Y:S01]  /*0280*/  FFMA R12, R0, R12, R11 ;  /* 0x0000000c000c7223 */ /* 0x000fe2000000000b */
[----:B01----:R-:W-:Y:S06]  /*0290*/  @!P0 BRA `(.L_x_51) ;  /* 0x0000000000108947 */ /* 0x003fec0003800000 */
[----:B------:R-:W-:Y:S01]  /*02a0*/  IMAD.MOV.U32 R0, RZ, RZ, R10 ;  /* 0x000000ffff007224 */ /* 0x000fe200078e000a */
[----:B------:R-:W-:-:S07]  /*02b0*/  MOV R12, 0x2d0 ;  /* 0x000002d0000c7802 */ /* 0x000fce0000000f00 */
[----:B------:R-:W-:Y:S05]  /*02c0*/  CALL.REL.NOINC `($__internal_1_$__cuda_sm3x_div_rn_noftz_f32_slowpath) ;  /* 0x0000001c00107944 */ /* 0x000fea0003c00000 */
[----:B------:R-:W-:-:S07]  /*02d0*/  IMAD.MOV.U32 R12, RZ, RZ, R2 ;  /* 0x000000ffff0c7224 */ /* 0x000fce00078e0002 */
.L_x_51:
[----:B------:R-:W-:Y:S05]  /*02e0*/  BSYNC.RECONVERGENT B1 ;  /* 0x0000000000017941 */ /* 0x000fea0003800200 */
.L_x_50:
[----:B------:R-:W2:Y:S01]  /*02f0*/  LDG.E R10, desc[UR6][R4.64+0x200] ;  /* 0x00020006040a7981 */ /* 0x000ea2000c1e1900 */
[----:B------:R-:W0:Y:S01]  /*0300*/  MUFU.RCP R0, R3 ;  /* 0x0000000300007308 */ /* 0x000e220000001000 */
[----:B------:R-:W-:Y:S02]  /*0310*/  BSSY.RECONVERGENT B1, `(.L_x_52) ;  /* 0x000000e000017945 */ /* 0x000fe40003800200 */
[----:B------:R1:W-:Y:S01]  /*0320*/  STS [R9+0x400], R12 ;  /* 0x0004000c09007388 */ /* 0x0003e20000000800 */
[----:B0-----:R-:W-:-:S04]  /*0330*/  FFMA R11, -R3, R0, 1 ;  /* 0x3f800000030b7423 */ /* 0x001fc80000000100 */
[----:B------:R-:W-:Y:S01]  /*0340*/  FFMA R0, R0, R11, R0 ;  /* 0x0000000b00007223 */ /* 0x000fe20000000000 */
[----:B--2---:R-:W-:-:S04]  /*0350*/  I2FP.F32.U32 R10, R10 ;  /* 0x0000000a000a7245 */ /* 0x004fc80000201000 */
[----:B------:R-:W0:Y:S01]  /*0360*/  FCHK P0, R10, R3 ;  /* 0x000000030a007302 */ /* 0x000e220000000000 */
        /* <DEDUP_REMOVED lines=8> */
.L_x_53:
[----:B------:R-:W-:Y:S05]  /*03f0*/  BSYNC.RECONVERGENT B1 ;  /* 0x0000000000017941 */ /* 0x000fea0003800200 */
.L_x_52:
[----:B------:R-:W0:Y:S01]  /*0400*/  MUFU.RCP R0, R3 ;  /* 0x0000000300007308 */ /* 0x000e220000001000 */
[----:B------:R-:W-:Y:S01]  /*0410*/  LEA.HI R5, R7, R6, RZ, 0x1c ;  /* 0x0000000607057211 */ /* 0x000fe200078fe0ff */
[----:B------:R-:W-:Y:S01]  /*0420*/  BSSY.RECONVERGENT B1, `(.L_x_54) ;  /* 0x0000010000017945 */ /* 0x000fe20003800200 */
[----:B------:R-:W-:-:S03]  /*0430*/  I2FP.F32.U32 R7, R7 ;  /* 0x0000000700077245 */ /* 0x000fc60000201000 */
[----:B------:R-:W-:Y:S02]  /*0440*/  IMAD R8, R5, 0x4, R8 ;  /* 0x0000000405087824 */ /* 0x000fe400078e0208 */
[----:B------:R-:W-:-:S03]  /*0450*/  FMUL R10, R10, R7 ;  /* 0x000000070a0a7220 */ /* 0x000fc60000400000 */
[----:B------:R1:W-:Y:S01]  /*0460*/  STS [R8+0x200], R11 ;  /* 0x0002000b08007388 */ /* 0x0003e20000000800 */
[----:B------:R-:W2:Y:S01]  /*0470*/  FCHK P0, R10, R3 ;  /* 0x000000030a007302 */ /* 0x000ea20000000000 */
[----:B0-----:R-:W-:-:S04]  /*0480*/  FFMA R5, -R3, R0, 1 ;  /* 0x3f80000003057423 */ /* 0x001fc80000000100 */
[----:B------:R-:W-:-:S04]  /*0490*/  FFMA R0, R0, R5, R0 ;  /* 0x0000000500007223 */ /* 0x000fc80000000000 */
[----:B------:R-:W-:-:S04]  /*04a0*/  FFMA R5, R0, R10, RZ ;  /* 0x0000000a00057223 */ /* 0x000fc800000000ff */
[----:B------:R-:W-:-:S04]  /*04b0*/  FFMA R2, -R3, R5, R10 ;  /* 0x0000000503027223 */ /* 0x000fc8000000010a */
[----:B------:R-:W-:Y:S01]  /*04c0*/  FFMA R5, R0, R2, R5 ;  /* 0x0000000200057223 */ /* 0x000fe20000000005 */
[----:B-12---:R-:W-:Y:S06]  /*04d0*/  @!P0 BRA `(.L_x_55) ;  /* 0x0000000000108947 */ /* 0x006fec0003800000 */
[----:B------:R-:W-:Y:S01]  /*04e0*/  IMAD.MOV.U32 R0, RZ, RZ, R10 ;  /* 0x000000ffff007224 */ /* 0x000fe200078e000a */
[----:B------:R-:W-:-:S07]  /*04f0*/  MOV R12, 0x510 ;  /* 0x00000510000c7802 */ /* 0x000fce0000000f00 */
[----:B------:R-:W-:Y:S05]  /*0500*/  CALL.REL.NOINC `($__internal_1_$__cuda_sm3x_div_rn_noftz_f32_slowpath) ;  /* 0x0000001800807944 */ /* 0x000fea0003c00000 */
[----:B------:R-:W-:-:S07]  /*0510*/  IMAD.MOV.U32 R5, RZ, RZ, R2 ;  /* 0x000000ffff057224 */ /* 0x000fce00078e0002 */
.L_x_55:
[----:B------:R-:W-:Y:S05]  /*0520*/  BSYNC.RECONVERGENT B1 ;  /* 0x0000000000017941 */ /* 0x000fea0003800200 */
.L_x_54:
[----:B------:R0:W-:Y:S02]  /*0530*/  STS [R8+0x600], R5 ;  /* 0x0006000508007388 */ /* 0x0001e40000000800 */
.L_x_47:
[----:B------:R-:W-:Y:S05]  /*0540*/  BSYNC.RECONVERGENT B0 ;  /* 0x0000000000007941 */ /* 0x000fea0003800200 */
.L_x_46:
[----:B------:R-:W-:Y:S01]  /*0550*/  BAR.SYNC.DEFER_BLOCKING 0x0 ;  /* 0x0000000000007b1d */ /* 0x000fe20000010000 */
[C---:B------:R-:W-:Y:S02]  /*0560*/  ISETP.NE.AND P1, PT, R6.reuse, RZ, PT ;  /* 0x000000ff0600720c */ /* 0x040fe40003f25270 */
[C---:B------:R-:W-:Y:S02]  /*0570*/  LOP3.LUT R7, R6.reuse, 0x1, RZ, 0xc0, !PT ;  /* 0x0000000106077812 */ /* 0x040fe400078ec0ff */
[----:B------:R-:W-:Y:S01]  /*0580*/  LOP3.LUT P2, R2, R6, 0x7f, RZ, 0xc0, !PT ;  /* 0x0000007f06027812 */ /* 0x000fe2000784c0ff */
[----:B------:R-:W-:Y:S01]  /*0590*/  BSSY.RECONVERGENT B0, `(.L_x_56) ;  /* 0x000001c000007945 */ /* 0x000fe20003800200 */
[----:B------:R-:W-:Y:S02]  /*05a0*/  ISETP.NE.U32.AND P5, PT, R7, 0x1, PT ;  /* 0x000000010700780c */ /* 0x000fe40003fa5070 */
[----:B------:R-:W-:Y:S02]  /*05b0*/  ISETP.NE.AND P3, PT, R2, RZ, PT ;  /* 0x000000ff0200720c */ /* 0x000fe40003f65270 */
[----:B------:R-:W-:-:S02]  /*05c0*/  LOP3.LUT P0, R4, R6, 0xff, RZ, 0xc0, !PT ;  /* 0x000000ff06047812 */ /* 0x000fc4000780c0ff */
[----:B0-----:R-:W-:Y:S01]  /*05d0*/  P2R R8, PR, RZ, 0x8 ;  /* 0x00000008ff087803 */ /* 0x001fe20000000000 */
[----:B------:R-:W0:Y:S01]  /*05e0*/  @!P1 S2R R3, SR_CgaCtaId ;  /* 0x0000000000039919 */ /* 0x000e220000008800 */
[----:B------:R-:W-:Y:S02]  /*05f0*/  @!P1 MOV R0, 0x400 ;  /* 0x0000040000009802 */ /* 0x000fe40000000f00 */
[----:B------:R-:W-:Y:S02]  /*0600*/  ISETP.NE.AND P6, PT, R4, RZ, PT ;  /* 0x000000ff0400720c */ /* 0x000fe40003fc5270 */
[C---:B------:R-:W-:Y:S02]  /*0610*/  LOP3.LUT P4, R9, R6.reuse, 0x3, RZ, 0xc0, !PT ;  /* 0x0000000306097812 */ /* 0x040fe4000788c0ff */
[----:B------:R-:W-:Y:S02]  /*0620*/  LOP3.LUT P3, R10, R6, 0x7, RZ, 0xc0, !PT ;  /* 0x00000007060a7812 */ /* 0x000fe4000786c0ff */
[----:B0-----:R-:W-:Y:S01]  /*0630*/  @!P1 LEA R0, R3, R0, 0x18 ;  /* 0x0000000003009211 */ /* 0x001fe200078ec0ff */
[----:B------:R-:W-:Y:S10]  /*0640*/  @!P5 BRA `(.L_x_57) ;  /* 0x000000000040d947 */ /* 0x000ff40003800000 */
[----:B------:R-:W0:Y:S01]  /*0650*/  S2UR UR5, SR_CgaCtaId ;  /* 0x00000000000579c3 */ /* 0x000e220000008800 */
[C---:B------:R-:W-:Y:S01]  /*0660*/  VIADD R3, R6.reuse, 0x1 ;  /* 0x0000000106037836 */ /* 0x040fe20000000000 */
[----:B------:R-:W-:Y:S01]  /*0670*/  UMOV UR4, 0x400 ;  /* 0x0000040000047882 */ /* 0x000fe20000000000 */
[----:B------:R-:W-:-:S03]  /*0680*/  LEA.HI R2, R6, R6, RZ, 0x1c ;  /* 0x0000000606027211 */ /* 0x000fc600078fe0ff */
[----:B------:R-:W-:Y:S01]  /*0690*/  LEA.HI R3, R3, R6, RZ, 0x1c ;  /* 0x0000000603037211 */ /* 0x000fe200078fe0ff */
[----:B0-----:R-:W-:-:S06]  /*06a0*/  ULEA UR4, UR5, UR4, 0x18 ;  /* 0x0000000405047291 */ /* 0x001fcc000f8ec0ff */
[----:B------:R-:W-:Y:S02]  /*06b0*/  LEA R11, R2, UR4, 0x2 ;  /* 0x00000004020b7c11 */ /* 0x000fe4000f8e10ff */
[----:B------:R-:W-:-:S03]  /*06c0*/  LEA R3, R3, UR4, 0x2 ;  /* 0x0000000403037c11 */ /* 0x000fc6000f8e10ff */
[----:B------:R-:W-:Y:S04]  /*06d0*/  LDS R2, [R11] ;  /* 0x000000000b027984 */ /* 0x000fe80000000800 */
[----:B------:R-:W0:Y:S02]  /*06e0*/  LDS R5, [R3+0x4] ;  /* 0x0000040003057984 */ /* 0x000e240000000800 */
[----:B0-----:R-:W-:Y:S02]  /*06f0*/  FADD R2, R2, R5 ;  /* 0x0000000502027221 */ /* 0x001fe40000000000 */
[----:B------:R-:W-:Y:S04]  /*0700*/  LDS R5, [R3+0x404] ;  /* 0x0004040003057984 */ /* 0x000fe80000000800 */
[----:B------:R-:W-:Y:S04]  /*0710*/  STS [R3+0x4], R2 ;  /* 0x0000040203007388 */ /* 0x000fe80000000800 */
[----:B------:R-:W0:Y:S02]  /*0720*/  LDS R4, [R11+0x400] ;  /* 0x000400000b047984 */ /* 0x000e240000000800 */
[----:B0-----:R-:W-:-:S05]  /*0730*/  FADD R4, R4, R5 ;  /* 0x0000000504047221 */ /* 0x001fca0000000000 */
[----:B------:R0:W-:Y:S02]  /*0740*/  STS [R3+0x404], R4 ;  /* 0x0004040403007388 */ /* 0x0001e40000000800 */
.L_x_57:
[----:B------:R-:W-:Y:S05]  /*0750*/  BSYNC.RECONVERGENT B0 ;  /* 0x0000000000007941 */ /* 0x000fea0003800200 */
.L_x_56:
[----:B------:R-:W-:Y:S01]  /*0760*/  BAR.SYNC.DEFER_BLOCKING 0x0 ;  /* 0x0000000000007b1d */ /* 0x000fe20000010000 */
[----:B------:R-:W-:-:S05]  /*0770*/  LOP3.LUT P5, R11, R6, 0xf, RZ, 0xc0, !PT ;  /* 0x0000000f060b7812 */ /* 0x000fca00078ac0ff */
[----:B------:R-:W-:Y:S04]  /*0780*/  BSSY.RECONVERGENT B0, `(.L_x_58) ;  /* 0x0000013000007945 */ /* 0x000fe80003800200 */
[----:B------:R-:W-:Y:S05]  /*0790*/  @P4 BRA `(.L_x_59) ;  /* 0x0000000000444947 */ /* 0x000fea0003800000 */
[----:B------:R-:W1:Y:S01]  /*07a0*/  S2UR UR5, SR_CgaCtaId ;  /* 0x00000000000579c3 */ /* 0x000e620000008800 */
[C---:B------:R-:W-:Y:S01]  /*07b0*/  VIADD R5, R6.reuse, 0x1 ;  /* 0x0000000106057836 */ /* 0x040fe20000000000 */
[----:B------:R-:W-:Y:S01]  /*07c0*/  UMOV UR4, 0x400 ;  /* 0x0000040000047882 */ /* 0x000fe20000000000 */
[----:B0-----:R-:W-:-:S03]  /*07d0*/  VIADD R3, R6, 0x3 ;  /* 0x0000000306037836 */ /* 0x001fc60000000000 */
[-C--:B------:R-:W-:Y:S02]  /*07e0*/  LEA.HI R5, R5, R6.reuse, RZ, 0x1c ;  /* 0x0000000605057211 */ /* 0x080fe400078fe0ff */
[----:B------:R-:W-:Y:S01]  /*07f0*/  LEA.HI R3, R3, R6, RZ, 0x1c ;  /* 0x0000000603037211 */ /* 0x000fe200078fe0ff */
[----:B-1----:R-:W-:-:S06]  /*0800*/  ULEA UR4, UR5, UR4, 0x18 ;  /* 0x0000000405047291 */ /* 0x002fcc000f8ec0ff */
[----:B------:R-:W-:Y:S02]  /*0810*/  LEA R12, R5, UR4, 0x2 ;  /* 0x00000004050c7c11 */ /* 0x000fe4000f8e10ff */
[----:B------:R-:W-:-:S03]  /*0820*/  LEA R3, R3, UR4, 0x2 ;  /* 0x0000000403037c11 */ /* 0x000fc6000f8e10ff */
[----:B------:R-:W-:Y:S04]  /*0830*/  LDS R2, [R12+0x4] ;  /* 0x000004000c027984 */ /* 0x000fe80000000800 */
[----:B------:R-:W0:Y:S02]  /*0840*/  LDS R5, [R3+0xc] ;  /* 0x00000c0003057984 */ /* 0x000e240000000800 */
[----:B0-----:R-:W-:Y:S02]  /*0850*/  FADD R2, R2, R5 ;  /* 0x0000000502027221 */ /* 0x001fe40000000000 */
[----:B------:R-:W-:Y:S04]  /*0860*/  LDS R5, [R3+0x40c] ;  /* 0x00040c0003057984 */ /* 0x000fe80000000800 */
[----:B------:R-:W-:Y:S04]  /*0870*/  STS [R3+0xc], R2 ;  /* 0x00000c0203007388 */ /* 0x000fe80000000800 */
[----:B------:R-:W0:Y:S02]  /*0880*/  LDS R4, [R12+0x404] ;  /* 0x000404000c047984 */ /* 0x000e240000000800 */
[----:B0-----:R-:W-:-:S05]  /*0890*/  FADD R4, R4, R5 ;  /* 0x0000000504047221 */ /* 0x001fca0000000000 */
[----:B------:R1:W-:Y:S02]  /*08a0*/  STS [R3+0x40c], R4 ;  /* 0x00040c0403007388 */ /* 0x0003e40000000800 */
.L_x_59:
[----:B------:R-:W-:Y:S05]  /*08b0*/  BSYNC.RECONVERGENT B0 ;  /* 0x0000000000007941 */ /* 0x000fea0003800200 */
.L_x_58:
[----:B------:R-:W-:Y:S01]  /*08c0*/  BAR.SYNC.DEFER_BLOCKING 0x0 ;  /* 0x0000000000007b1d */ /* 0x000fe20000010000 */
[----:B------:R-:W-:-:S05]  /*08d0*/  LOP3.LUT P4, R12, R6, 0x1f, RZ, 0xc0, !PT ;  /* 0x0000001f060c7812 */ /* 0x000fca000788c0ff */
[----:B------:R-:W-:Y:S04]  /*08e0*/  BSSY.RECONVERGENT B0, `(.L_x_60) ;  /* 0x0000013000007945 */ /* 0x000fe80003800200 */
[----:B------:R-:W-:Y:S05]  /*08f0*/  @P3 BRA `(.L_x_61) ;  /* 0x0000000000443947 */ /* 0x000fea0003800000 */
[----:B------:R-:W2:Y:S01]  /*0900*/  S2UR UR5, SR_CgaCtaId ;  /* 0x00000000000579c3 */ /* 0x000ea20000008800 */
[C---:B------:R-:W-:Y:S01]  /*0910*/  VIADD R5, R6.reuse, 0x3 ;  /* 0x0000000306057836 */ /* 0x040fe20000000000 */
[----:B------:R-:W-:Y:S01]  /*0920*/  UMOV UR4, 0x400 ;  /* 0x0000040000047882 */ /* 0x000fe20000000000 */
[----:B01----:R-:W-:-:S03]  /*0930*/  VIADD R3, R6, 0x7 ;  /* 0x0000000706037836 */ /* 0x003fc60000000000 */
[-C--:B------:R-:W-:Y:S02]  /*0940*/  LEA.HI R5, R5, R6.reuse, RZ, 0x1c ;  /* 0x0000000605057211 */ /* 0x080fe400078fe0ff */
[----:B------:R-:W-:Y:S01]  /*0950*/  LEA.HI R3, R3, R6, RZ, 0x1c ;  /* 0x0000000603037211 */ /* 0x000fe200078fe0ff */
[----:B--2---:R-:W-:-:S06]  /*0960*/  ULEA UR4, UR5, UR4, 0x18 ;  /* 0x0000000405047291 */ /* 0x004fcc000f8ec0ff */
        /* <DEDUP_REMOVED lines=10> */
.L_x_61:
[----:B------:R-:W-:Y:S05]  /*0a10*/  BSYNC.RECONVERGENT B0 ;  /* 0x0000000000007941 */ /* 0x000fea0003800200 */
.L_x_60:
[----:B------:R-:W-:Y:S01]  /*0a20*/  BAR.SYNC.DEFER_BLOCKING 0x0 ;  /* 0x0000000000007b1d */ /* 0x000fe20000010000 */
[----:B------:R-:W-:-:S05]  /*0a30*/  LOP3.LUT P3, R14, R6, 0x3f, RZ, 0xc0, !PT ;  /* 0x0000003f060e7812 */ /* 0x000fca000786c0ff */
[----:B------:R-:W-:Y:S04]  /*0a40*/  BSSY.RECONVERGENT B0, `(.L_x_62) ;  /* 0x0000013000007945 */ /* 0x000fe80003800200 */
[----:B------:R-:W-:Y:S05]  /*0a50*/  @P5 BRA `(.L_x_63) ;  /* 0x0000000000445947 */ /* 0x000fea0003800000 */
[----:B------:R-:W3:Y:S01]  /*0a60*/  S2UR UR5, SR_CgaCtaId ;  /* 0x00000000000579c3 */ /* 0x000ee20000008800 */
[C---:B------:R-:W-:Y:S01]  /*0a70*/  VIADD R5, R6.reuse, 0x7 ;  /* 0x0000000706057836 */ /* 0x040fe20000000000 */
[----:B------:R-:W-:Y:S01]  /*0a80*/  UMOV UR4, 0x400 ;  /* 0x0000040000047882 */ /* 0x000fe20000000000 */
[----:B012---:R-:W-:-:S03]  /*0a90*/  VIADD R3, R6, 0xf ;  /* 0x0000000f06037836 */ /* 0x007fc60000000000 */
[-C--:B------:R-:W-:Y:S02]  /*0aa0*/  LEA.HI R5, R5, R6.reuse, RZ, 0x1c ;  /* 0x0000000605057211 */ /* 0x080fe400078fe0ff */
[----:B------:R-:W-:Y:S01]  /*0ab0*/  LEA.HI R3, R3, R6, RZ, 0x1c ;  /* 0x0000000603037211 */ /* 0x000fe200078fe0ff */
[----:B---3--:R-:W-:-:S06]  /*0ac0*/  ULEA UR4, UR5, UR4, 0x18 ;  /* 0x0000000405047291 */ /* 0x008fcc000f8ec0ff */
        /* <DEDUP_REMOVED lines=10> */
.L_x_63:
[----:B------:R-:W-:Y:S05]  /*0b70*/  BSYNC.RECONVERGENT B0 ;  /* 0x0000000000007941 */ /* 0x000fea0003800200 */
.L_x_62:
[----:B------:R-:W-:Y:S01]  /*0b80*/  BAR.SYNC.DEFER_BLOCKING 0x0 ;  /* 0x0000000000007b1d */ /* 0x000fe20000010000 */
[----:B------:R-:W-:-:S05]  /*0b90*/  ISETP.NE.AND P5, PT, R14, RZ, PT ;  /* 0x000000ff0e00720c */ /* 0x000fca0003fa5270 */
[----:B------:R-:W-:Y:S04]  /*0ba0*/  BSSY.RECONVERGENT B0, `(.L_x_64) ;  /* 0x0000013000007945 */ /* 0x000fe80003800200 */
[----:B------:R-:W-:Y:S05]  /*0bb0*/  @P4 BRA `(.L_x_65) ;  /* 0x0000000000444947 */ /* 0x000fea0003800000 */
[----:B------:R-:W4:Y:S01]  /*0bc0*/  S2UR UR5, SR_CgaCtaId ;  /* 0x00000000000579c3 */ /* 0x000f220000008800 */
[C---:B------:R-:W-:Y:S01]  /*0bd0*/  VIADD R5, R6.reuse, 0xf ;  /* 0x0000000f06057836 */ /* 0x040fe20000000000 */
[----:B------:R-:W-:Y:S01]  /*0be0*/  UMOV UR4, 0x400 ;  /* 0x0000040000047882 */ /* 0x000fe20000000000 */
[----:B0123--:R-:W-:-:S03]  /*0bf0*/  VIADD R3, R6, 0x1f ;  /* 0x0000001f06037836 */ /* 0x00ffc60000000000 */
[-C--:B------:R-:W-:Y:S02]  /*0c00*/  LEA.HI R5, R5, R6.reuse, RZ, 0x1c ;  /* 0x0000000605057211 */ /* 0x080fe400078fe0ff */
[----:B------:R-:W-:Y:S01]  /*0c10*/  LEA.HI R3, R3, R6, RZ, 0x1c ;  /* 0x0000000603037211 */ /* 0x000fe200078fe0ff */
[----:B----4-:R-:W-:-:S06]  /*0c20*/  ULEA UR4, UR5, UR4, 0x18 ;  /* 0x0000000405047291 */ /* 0x010fcc000f8ec0ff */
        /* <DEDUP_REMOVED lines=10> */
.L_x_65:
[----:B------:R-:W-:Y:S05]  /*0cd0*/  BSYNC.RECONVERGENT B0 ;  /* 0x0000000000007941 */ /* 0x000fea0003800200 */
.L_x_64:
[----:B------:R-:W-:Y:S01]  /*0ce0*/  BAR.SYNC.DEFER_BLOCKING 0x0 ;  /* 0x0000000000007b1d */ /* 0x000fe20000010000 */
[----:B------:R-:W-:-:S05]  /*0cf0*/  ISETP.NE.AND P4, PT, R12, RZ, PT ;  /* 0x000000ff0c00720c */ /* 0x000fca0003f85270 */
[----:B------:R-:W-:Y:S04]  /*0d00*/  BSSY.RECONVERGENT B0, `(.L_x_66) ;  /* 0x0000013000007945 */ /* 0x000fe80003800200 */
[----:B------:R-:W-:Y:S05]  /*0d10*/  @P3 BRA `(.L_x_67) ;  /* 0x0000000000443947 */ /* 0x000fea0003800000 */
[----:B------:R-:W5:Y:S01]  /*0d20*/  S2UR UR5, SR_CgaCtaId ;  /* 0x00000000000579c3 */ /* 0x000f620000008800 */
[C---:B------:R-:W-:Y:S01]  /*0d30*/  VIADD R5, R6.reuse, 0x1f ;  /* 0x0000001f06057836 */ /* 0x040fe20000000000 */
[----:B------:R-:W-:Y:S01]  /*0d40*/  UMOV UR4, 0x400 ;  /* 0x0000040000047882 */ /* 0x000fe20000000000 */
[----:B01234-:R-:W-:-:S03]  /*0d50*/  VIADD R3, R6, 0x3f ;  /* 0x0000003f06037836 */ /* 0x01ffc60000000000 */
[-C--:B------:R-:W-:Y:S02]  /*0d60*/  LEA.HI R5, R5, R6.reuse, RZ, 0x1c ;  /* 0x0000000605057211 */ /* 0x080fe400078fe0ff */
[----:B------:R-:W-:Y:S01]  /*0d70*/  LEA.HI R3, R3, R6, RZ, 0x1c ;  /* 0x0000000603037211 */ /* 0x000fe200078fe0ff */
[----:B-----5:R-:W-:-:S06]  /*0d80*/  ULEA UR4, UR5, UR4, 0x18 ;  /* 0x0000000405047291 */ /* 0x020fcc000f8ec0ff */
        /* <DEDUP_REMOVED lines=10> */
.L_x_67:
[----:B------:R-:W-:Y:S05]  /*0e30*/  BSYNC.RECONVERGENT B0 ;  /* 0x0000000000007941 */ /* 0x000fea0003800200 */
.L_x_66:
        /* <DEDUP_REMOVED lines=21> */
.L_x_69:
[----:B------:R-:W-:Y:S05]  /*0f90*/  BSYNC.RECONVERGENT B0 ;  /* 0x0000000000007941 */ /* 0x000fea0003800200 */
.L_x_68:
        /* <DEDUP_REMOVED lines=21> */
.L_x_71:
[----:B------:R-:W-:Y:S05]  /*10f0*/  BSYNC.RECONVERGENT B0 ;  /* 0x0000000000007941 */ /* 0x000fea0003800200 */
.L_x_70:
[----:B------:R-:W-:Y:S01]  /*1100*/  BAR.SYNC.DEFER_BLOCKING 0x0 ;  /* 0x0000000000007b1d */ /* 0x000fe20000010000 */
[----:B------:R-:W-:-:S05]  /*1110*/  ISETP.NE.AND P0, PT, R7, RZ, PT ;  /* 0x000000ff0700720c */ /* 0x000fca0003f05270 */
[----:B------:R-:W-:Y:S01]  /*1120*/  BSSY.RECONVERGENT B0, `(.L_x_72) ;  /* 0x000001a000007945 */ /* 0x000fe20003800200 */
[----:B------:R0:W-:Y:S04]  /*1130*/  @!P1 STS [R0+0x438], RZ ;  /* 0x000438ff00009388 */ /* 0x0001e80000000800 */
[----:B------:R0:W-:Y:S01]  /*1140*/  @!P1 STS [R0+0x838], RZ ;  /* 0x000838ff00009388 */ /* 0x0001e20000000800 */
[----:B------:R-:W-:Y:S01]  /*1150*/  BAR.SYNC.DEFER_BLOCKING 0x0 ;  /* 0x0000000000007b1d */ /* 0x000fe20000010000 */
[----:B------:R-:W-:-:S05]  /*1160*/  ISETP.NE.AND P1, PT, R9, RZ, PT ;  /* 0x000000ff0900720c */ /* 0x000fca0003f25270 */
[----:B------:R-:W-:Y:S08]  /*1170*/  @P6 BRA `(.L_x_73) ;  /* 0x0000000000506947 */ /* 0x000ff00003800000 */
[----:B------:R-:W5:Y:S01]  /*1180*/  S2UR UR5, SR_CgaCtaId ;  /* 0x00000000000579c3 */ /* 0x000f620000008800 */
[C---:B01234-:R-:W-:Y:S01]  /*1190*/  VIADD R3, R6.reuse, 0xff ;  /* 0x000000ff06037836 */ /* 0x05ffe20000000000 */
[----:B------:R-:W-:Y:S01]  /*11a0*/  UMOV UR4, 0x400 ;  /* 0x0000040000047882 */ /* 0x000fe20000000000 */
[----:B------:R-:W-:-:S03]  /*11b0*/  VIADD R5, R6, 0x7f ;  /* 0x0000007f06057836 */ /* 0x000fc60000000000 */
[-C--:B------:R-:W-:Y:S02]  /*11c0*/  LEA.HI R3, R3, R6.reuse, RZ, 0x1c ;  /* 0x0000000603037211 */ /* 0x080fe400078fe0ff */
[----:B------:R-:W-:Y:S01]  /*11d0*/  LEA.HI R5, R5, R6, RZ, 0x1c ;  /* 0x0000000605057211 */ /* 0x000fe200078fe0ff */
[----:B-----5:R-:W-:-:S06]  /*11e0*/  ULEA UR4, UR5, UR4, 0x18 ;  /* 0x0000000405047291 */ /* 0x020fcc000f8ec0ff */
[----:B------:R-:W-:Y:S02]  /*11f0*/  LEA R9, R3, UR4, 0x2 ;  /* 0x0000000403097c11 */ /* 0x000fe4000f8e10ff */
[----:B------:R-:W-:-:S03]  /*1200*/  LEA R4, R5, UR4, 0x2 ;  /* 0x0000000405047c11 */ /* 0x000fc6000f8e10ff */
[----:B------:R-:W0:Y:S04]  /*1210*/  LDS R3, [R9+0x3fc] ;  /* 0x0003fc0009037984 */ /* 0x000e280000000800 */
[----:B------:R-:W-:Y:S04]  /*1220*/  LDS R0, [R4+0x1fc] ;  /* 0x0001fc0004007984 */ /* 0x000fe80000000800 */
[----:B------:R-:W-:Y:S04]  /*1230*/  LDS R2, [R4+0x5fc] ;  /* 0x0005fc0004027984 */ /* 0x000fe80000000800 */
[----:B0-----:R-:W-:Y:S04]  /*1240*/  STS [R4+0x1fc], R3 ;  /* 0x0001fc0304007388 */ /* 0x001fe80000000800 */
[----:B------:R-:W0:Y:S04]  /*1250*/  LDS R5, [R9+0x7fc] ;  /* 0x0007fc0009057984 */ /* 0x000e280000000800 */
[----:B0-----:R-:W-:Y:S01]  /*1260*/  STS [R4+0x5fc], R5 ;  /* 0x0005fc0504007388 */ /* 0x001fe20000000800 */
[----:B------:R-:W-:-:S03]  /*1270*/  FADD R2, R2, R5 ;  /* 0x0000000502027221 */ /* 0x000fc60000000000 */
[----:B------:R-:W0:Y:S04]  /*1280*/  LDS R7, [R9+0x3fc] ;  /* 0x0003fc0009077984 */ /* 0x000e280000000800 */
[----:B------:R1:W-:Y:S01]  /*1290*/  STS [R9+0x7fc], R2 ;  /* 0x0007fc0209007388 */ /* 0x0003e20000000800 */
[----:B0-----:R-:W-:-:S05]  /*12a0*/  FADD R0, R0, R7 ;  /* 0x0000000700007221 */ /* 0x001fca0000000000 */
[----:B------:R1:W-:Y:S02]  /*12b0*/  STS [R9+0x3fc], R0 ;  /* 0x0003fc0009007388 */ /* 0x0003e40000000800 */
.L_x_73:
[----:B------:R-:W-:Y:S05]  /*12c0*/  BSYNC.RECONVERGENT B0 ;  /* 0x0000000000007941 */ /* 0x000fea0003800200 */
.L_x_72:
[----:B------:R-:W-:Y:S01]  /*12d0*/  BAR.SYNC.DEFER_BLOCKING 0x0 ;  /* 0x0000000000007b1d */ /* 0x000fe20000010000 */
[----:B------:R-:W-:Y:S02]  /*12e0*/  ISETP.NE.AND P6, PT, R8, RZ, PT ;  /* 0x000000ff0800720c */ /* 0x000fe40003fc5270 */
[----:B01----:R-:W-:Y:S02]  /*12f0*/  P2R R0, PR, RZ, 0x1 ;  /* 0x00000001ff007803 */ /* 0x003fe40000000000 */
[----:B------:R-:W-:Y:S01]  /*1300*/  ISETP.GT.U32.AND P0, PT, R6, 0x7f, PT ;  /* 0x0000007f0600780c */ /* 0x000fe20003f04070 */
[----:B------:R-:W-:Y:S03]  /*1310*/  BSSY.RECONVERGENT B0, `(.L_x_74) ;  /* 0x0000018000007945 */ /* 0x000fe60003800200 */
[----:B------:R-:W-:Y:S02]  /*1320*/  P2R R2, PR, RZ, 0x1 ;  /* 0x00000001ff027803 */ /* 0x000fe40000000000 */
[----:B------:R-:W-:-:S03]  /*1330*/  ISETP.NE.AND P0, PT, R0, RZ, PT ;  /* 0x000000ff0000720c */ /* 0x000fc60003f05270 */
[----:B------:R-:W-:Y:S10]  /*1340*/  @P6 BRA `(.L_x_75) ;  /* 0x0000000000506947 */ /* 0x000ff40003800000 */
[----:B------:R-:W0:Y:S01]  /*1350*/  S2UR UR5, SR_CgaCtaId ;  /* 0x00000000000579c3 */ /* 0x000e220000008800 */
[C---:B--234-:R-:W-:Y:S01]  /*1360*/  VIADD R3, R6.reuse, 0x7f ;  /* 0x0000007f06037836 */ /* 0x05cfe20000000000 */
[----:B------:R-:W-:Y:S01]  /*1370*/  UMOV UR4, 0x400 ;  /* 0x0000040000047882 */ /* 0x000fe20000000000 */
[----:B------:R-:W-:-:S03]  /*1380*/  VIADD R5, R6, 0x3f ;  /* 0x0000003f06057836 */ /* 0x000fc60000000000 */
[-C--:B------:R-:W-:Y:S02]  /*1390*/  LEA.HI R3, R3, R6.reuse, RZ, 0x1c ;  /* 0x0000000603037211 */ /* 0x080fe400078fe0ff */
[----:B------:R-:W-:Y:S01]  /*13a0*/  LEA.HI R5, R5, R6, RZ, 0x1c ;  /* 0x0000000605057211 */ /* 0x000fe200078fe0ff */
[----:B0-----:R-:W-:-:S06]  /*13b0*/  ULEA UR4, UR5, UR4, 0x18 ;  /* 0x0000000405047291 */ /* 0x001fcc000f8ec0ff */
        /* <DEDUP_REMOVED lines=13> */
.L_x_75:
[----:B------:R-:W-:Y:S05]  /*1490*/  BSYNC.RECONVERGENT B0 ;  /* 0x0000000000007941 */ /* 0x000fea0003800200 */
.L_x_74:
[----:B------:R-:W-:Y:S06]  /*14a0*/  BAR.SYNC.DEFER_BLOCKING 0x0 ;  /* 0x0000000000007b1d */ /* 0x000fec0000010000 */
[----:B------:R-:W-:Y:S04]  /*14b0*/  BSSY.RECONVERGENT B0, `(.L_x_76) ;  /* 0x0000016000007945 */ /* 0x000fe80003800200 */
[----:B------:R-:W-:Y:S05]  /*14c0*/  @P5 BRA `(.L_x_77) ;  /* 0x0000000000505947 */ /* 0x000fea0003800000 */
[----:B------:R-:W0:Y:S01]  /*14d0*/  S2UR UR5, SR_CgaCtaId ;  /* 0x00000000000579c3 */ /* 0x000e220000008800 */
[C---:B--234-:R-:W-:Y:S01]  /*14e0*/  VIADD R3, R6.reuse, 0x3f ;  /* 0x0000003f06037836 */ /* 0x05cfe20000000000 */
[----:B------:R-:W-:Y:S01]  /*14f0*/  UMOV UR4, 0x400 ;  /* 0x0000040000047882 */ /* 0x000fe20000000000 */
[----:B------:R-:W-:-:S03]  /*1500*/  VIADD R5, R6, 0x1f ;  /* 0x0000001f06057836 */ /* 0x000fc60000000000 */
[-C--:B------:R-:W-:Y:S02]  /*1510*/  LEA.HI R3, R3, R6.reuse, RZ, 0x1c ;  /* 0x0000000603037211 */ /* 0x080fe400078fe0ff */
[----:B------:R-:W-:Y:S01]  /*1520*/  LEA.HI R5, R5, R6, RZ, 0x1c ;  /* 0x0000000605057211 */ /* 0x000fe200078fe0ff */
[----:B0-----:R-:W-:-:S06]  /*1530*/  ULEA UR4, UR5, UR4, 0x18 ;  /* 0x0000000405047291 */ /* 0x001fcc000f8ec0ff */
[----:B-1----:R-:W-:Y:S02]  /*1540*/  LEA R9, R3, UR4, 0x2 ;  /* 0x0000000403097c11 */ /* 0x002fe4000f8e10ff */
        /* <DEDUP_REMOVED lines=12> */
.L_x_77:
[----:B------:R-:W-:Y:S05]  /*1610*/  BSYNC.RECONVERGENT B0 ;  /* 0x0000000000007941 */ /* 0x000fea0003800200 */
.L_x_76:
        /* <DEDUP_REMOVED lines=23> */
.L_x_79:
[----:B------:R-:W-:Y:S05]  /*1790*/  BSYNC.RECONVERGENT B0 ;  /* 0x0000000000007941 */ /* 0x000fea0003800200 */
.L_x_78:
        /* <DEDUP_REMOVED lines=23> */
.L_x_81:
[----:B------:R-:W-:Y:S05]  /*1910*/  BSYNC.RECONVERGENT B0 ;  /* 0x0000000000007941 */ /* 0x000fea0003800200 */
.L_x_80:
        /* <DEDUP_REMOVED lines=23> */
.L_x_83:
[----:B------:R-:W-:Y:S05]  /*1a90*/  BSYNC.RECONVERGENT B0 ;  /* 0x0000000000007941 */ /* 0x000fea0003800200 */
.L_x_82:
        /* <DEDUP_REMOVED lines=23> */
.L_x_85:
[----:B------:R-:W-:Y:S05]  /*1c10*/  BSYNC.RECONVERGENT B0 ;  /* 0x0000000000007941 */ /* 0x000fea0003800200 */
.L_x_84:
[----:B------:R-:W-:Y:S06]  /*1c20*/  BAR.SYNC.DEFER_BLOCKING 0x0 ;  /* 0x0000000000007b1d */ /* 0x000fec0000010000 */
[----:B------:R-:W-:Y:S04]  /*1c30*/  BSSY.RECONVERGENT B0, `(.L_x_86) ;  /* 0x0000015000007945 */ /* 0x000fe80003800200 */
[----:B------:R-:W-:Y:S05]  /*1c40*/  @P0 BRA `(.L_x_87) ;  /* 0x00000000004c0947 */ /* 0x000fea0003800000 */
[----:B------:R-:W0:Y:S01]  /*1c50*/  S2UR UR5, SR_CgaCtaId ;  /* 0x00000000000579c3 */ /* 0x000e220000008800 */
[C---:B--234-:R-:W-:Y:S01]  /*1c60*/  VIADD R3, R6.reuse, 0x1 ;  /* 0x0000000106037836 */ /* 0x05cfe20000000000 */
[----:B------:R-:W-:Y:S01]  /*1c70*/  UMOV UR4, 0x400 ;  /* 0x0000040000047882 */ /* 0x000fe20000000000 */
[----:B-1----:R-:W-:-:S03]  /*1c80*/  LEA.HI R0, R6, R6, RZ, 0x1c ;  /* 0x0000000606007211 */ /* 0x002fc600078fe0ff */
[----:B------:R-:W-:Y:S01]  /*1c90*/  LEA.HI R3, R3, R6, RZ, 0x1c ;  /* 0x0000000603037211 */ /* 0x000fe200078fe0ff */
[----:B0-----:R-:W-:-:S06]  /*1ca0*/  ULEA UR4, UR5, UR4, 0x18 ;  /* 0x0000000405047291 */ /* 0x001fcc000f8ec0ff */
[----:B------:R-:W-:Y:S02]  /*1cb0*/  LEA R9, R3, UR4, 0x2 ;  /* 0x0000000403097c11 */ /* 0x000fe4000f8e10ff */
[----:B------:R-:W-:-:S03]  /*1cc0*/  LEA R4, R0, UR4, 0x2 ;  /* 0x0000000400047c11 */ /* 0x000fc6000f8e10ff */
[----:B------:R-:W0:Y:S04]  /*1cd0*/  LDS R3, [R9+0x4] ;  /* 0x0000040009037984 */ /* 0x000e280000000800 */
[----:B------:R-:W-:Y:S04]  /*1ce0*/  LDS R0, [R4] ;  /* 0x0000000004007984 */ /* 0x000fe80000000800 */
[----:B------:R-:W-:Y:S04]  /*1cf0*/  LDS R2, [R4+0x400] ;  /* 0x0004000004027984 */ /* 0x000fe80000000800 */
[----:B0-----:R-:W-:Y:S04]  /*1d00*/  STS [R4], R3 ;  /* 0x0000000304007388 */ /* 0x001fe80000000800 */
[----:B------:R-:W0:Y:S04]  /*1d10*/  LDS R5, [R9+0x404] ;  /* 0x0004040009057984 */ /* 0x000e280000000800 */
[----:B0-----:R-:W-:Y:S01]  /*1d20*/  STS [R4+0x400], R5 ;  /* 0x0004000504007388 */ /* 0x001fe20000000800 */
[----:B------:R-:W-:-:S03]  /*1d30*/  FADD R2, R2, R5 ;  /* 0x0000000502027221 */ /* 0x000fc60000000000 */
[----:B------:R-:W0:Y:S04]  /*1d40*/  LDS R7, [R9+0x4] ;  /* 0x0000040009077984 */ /* 0x000e280000000800 */
[----:B------:R1:W-:Y:S01]  /*1d50*/  STS [R9+0x404], R2 ;  /* 0x0004040209007388 */ /* 0x0003e20000000800 */
[----:B0-----:R-:W-:-:S05]  /*1d60*/  FADD R0, R0, R7 ;  /* 0x0000000700007221 */ /* 0x001fca0000000000 */
[----:B------:R1:W-:Y:S02]  /*1d70*/  STS [R9+0x4], R0 ;  /* 0x0000040009007388 */ /* 0x0003e40000000800 */
.L_x_87:
[----:B------:R-:W-:Y:S05]  /*1d80*/  BSYNC.RECONVERGENT B0 ;  /* 0x0000000000007941 */ /* 0x000fea0003800200 */
.L_x_86:
[----:B------:R-:W-:Y:S01]  /*1d90*/  BAR.SYNC.DEFER_BLOCKING 0x0 ;  /* 0x0000000000007b1d */ /* 0x000fe20000010000 */
[----:B------:R-:W-:-:S13]  /*1da0*/  ISETP.GT.U32.AND P0, PT, R6, 0x7f, PT ;  /* 0x0000007f0600780c */ /* 0x000fda0003f04070 */
[----:B------:R-:W-:Y:S05]  /*1db0*/  @P0 EXIT ;  /* 0x000000000000094d */ /* 0x000fea0003800000 */
[----:B------:R-:W0:Y:S01]  /*1dc0*/  S2UR UR5, SR_CgaCtaId ;  /* 0x00000000000579c3 */ /* 0x000e220000008800 */
[----:B------:R-:W-:Y:S01]  /*1dd0*/  UMOV UR4, 0x400 ;  /* 0x0000040000047882 */ /* 0x000fe20000000000 */
[C---:B--234-:R-:W-:Y:S01]  /*1de0*/  VIADD R3, R6.reuse, 0x80 ;  /* 0x0000008006037836 */ /* 0x05cfe20000000000 */
[----:B-1----:R-:W-:-:S04]  /*1df0*/  LEA.HI R0, R6, R6, RZ, 0x1c ;  /* 0x0000000606007211 */ /* 0x002fc800078fe0ff */
[----:B------:R-:W-:Y:S01]  /*1e00*/  LEA.HI R3, R3, R6, RZ, 0x1c ;  /* 0x0000000603037211 */ /* 0x000fe200078fe0ff */
[----:B------:R-:W1:Y:S01]  /*1e10*/  LDC.64 R4, c[0x0][0x398] ;  /* 0x0000e600ff047b82 */ /* 0x000e620000000a00 */
[----:B0-----:R-:W-:-:S06]  /*1e20*/  ULEA UR4, UR5, UR4, 0x18 ;  /* 0x0000000405047291 */ /* 0x001fcc000f8ec0ff */
[----:B------:R-:W-:Y:S02]  /*1e30*/  LEA R0, R0, UR4, 0x2 ;  /* 0x0000000400007c11 */ /* 0x000fe4000f8e10ff */
[----:B------:R-:W-:Y:S02]  /*1e40*/  LEA R8, R3, UR4, 0x2 ;  /* 0x0000000403087c11 */ /* 0x000fe4000f8e10ff */
[----:B------:R-:W0:Y:S01]  /*1e50*/  LDC.64 R2, c[0x0][0x390] ;  /* 0x0000e400ff027b82 */ /* 0x000e220000000a00 */
[----:B------:R-:W2:Y:S04]  /*1e60*/  LDS R9, [R0] ;  /* 0x0000000000097984 */ /* 0x000ea80000000800 */
[----:B------:R-:W3:Y:S04]  /*1e70*/  LDS R11, [R0+0x400] ;  /* 0x00040000000b7984 */ /* 0x000ee80000000800 */
[----:B------:R-:W4:Y:S04]  /*1e80*/  LDS R13, [R8+0x200] ;  /* 0x00020000080d7984 */ /* 0x000f280000000800 */
[----:B------:R-:W5:Y:S01]  /*1e90*/  LDS R15, [R8+0x600] ;  /* 0x00060000080f7984 */ /* 0x000f620000000800 */
[----:B0-----:R-:W-:-:S04]  /*1ea0*/  IMAD.WIDE.U32 R2, R6, 0x4, R2 ;  /* 0x0000000406027825 */ /* 0x001fc800078e0002 */
[----:B-1----:R-:W-:Y:S01]  /*1eb0*/  IMAD.WIDE.U32 R6, R6, 0x4, R4 ;  /* 0x0000000406067825 */ /* 0x002fe200078e0004 */
[----:B--2---:R-:W-:Y:S04]  /*1ec0*/  STG.E desc[UR6][R2.64], R9 ;  /* 0x0000000902007986 */ /* 0x004fe8000c101906 */
[----:B---3--:R-:W-:Y:S04]  /*1ed0*/  STG.E desc[UR6][R6.64], R11 ;  /* 0x0000000b06007986 */ /* 0x008fe8000c101906 */
[----:B----4-:R-:W-:Y:S04]  /*1ee0*/  STG.E desc[UR6][R2.64+0x200], R13 ;  /* 0x0002000d02007986 */ /* 0x010fe8000c101906 */
[----:B-----5:R-:W-:Y:S01]  /*1ef0*/  STG.E desc[UR6][R6.64+0x200], R15 ;  /* 0x0002000f06007986 */ /* 0x020fe2000c101906 */
[----:B------:R-:W-:Y:S05]  /*1f00*/  EXIT ;  /* 0x000000000000794d */ /* 0x000fea0003800000 */
        .weak           $__internal_1_$__cuda_sm3x_div_rn_noftz_f32_slowpath
        .type           $__internal_1_$__cuda_sm3x_div_rn_noftz_f32_slowpath,@function
        .size           $__internal_1_$__cuda_sm3x_div_rn_noftz_f32_slowpath,(.L_x_134 - $__internal_1_$__cuda_sm3x_div_rn_noftz_f32_slowpath)
$__internal_1_$__cuda_sm3x_div_rn_noftz_f32_slowpath:
[--C-:B------:R-:W-:Y:S01]  /*1f10*/  SHF.R.U32.HI R13, RZ, 0x17, R3.reuse ;  /* 0x00000017ff0d7819 */ /* 0x100fe20000011603 */
[----:B------:R-:W-:Y:S01]  /*1f20*/  BSSY.RECONVERGENT B2, `(.L_x_88) ;  /* 0x0000064000027945 */ /* 0x000fe20003800200 */
[--C-:B------:R-:W-:Y:S01]  /*1f30*/  SHF.R.U32.HI R2, RZ, 0x17, R0.reuse ;  /* 0x00000017ff027819 */ /* 0x100fe20000011600 */
[----:B------:R-:W-:Y:S01]  /*1f40*/  IMAD.MOV.U32 R15, RZ, RZ, R3 ;  /* 0x000000ffff0f7224 */ /* 0x000fe200078e0003 */
[----:B------:R-:W-:Y:S02]  /*1f50*/  LOP3.LUT R13, R13, 0xff, RZ, 0xc0, !PT ;  /* 0x000000ff0d0d7812 */ /* 0x000fe400078ec0ff */
[----:B------:R-:W-:Y:S01]  /*1f60*/  LOP3.LUT R18, R2, 0xff, RZ, 0xc0, !PT ;  /* 0x000000ff02127812 */ /* 0x000fe200078ec0ff */
[----:B------:R-:W-:Y:S02]  /*1f70*/  IMAD.MOV.U32 R2, RZ, RZ, R0 ;  /* 0x000000ffff027224 */ /* 0x000fe400078e0000 */
        /* <DEDUP_REMOVED lines=29> */
.L_x_89:
[----:B------:R-:W-:Y:S01]  /*2150*/  LEA R14, R13, 0xc0800000, 0x17 ;  /* 0xc08000000d0e7811 */ /* 0x000fe200078eb8ff */
[----:B------:R-:W-:Y:S04]  /*2160*/  BSSY.RECONVERGENT B3, `(.L_x_94) ;  /* 0x0000036000037945 */ /* 0x000fe80003800200 */
[----:B------:R-:W-:Y:S02]  /*2170*/  IMAD.IADD R16, R15, 0x1, -R14 ;  /* 0x000000010f107824 */ /* 0x000fe400078e0a0e */
[----:B------:R-:W-:Y:S02]  /*2180*/  VIADD R14, R18, 0xffffff81 ;  /* 0xffffff81120e7836 */ /* 0x000fe40000000000 */
[----:B------:R-:W0:Y:S01]  /*2190*/  MUFU.RCP R15, R16 ;  /* 0x00000010000f7308 */ /* 0x000e220000001000 */
[----:B------:R-:W-:Y:S01]  /*21a0*/  FADD.FTZ R17, -R16, -RZ ;  /* 0x800000ff10117221 */ /* 0x000fe20000010100 */
[C---:B------:R-:W-:Y:S01]  /*21b0*/  IMAD R2, R14.reuse, -0x800000, R2 ;  /* 0xff8000000e027824 */ /* 0x040fe200078e0202 */
[----:B------:R-:W-:-:S05]  /*21c0*/  IADD3 R14, PT, PT, R14, 0x7f, -R13 ;  /* 0x0000007f0e0e7810 */ /* 0x000fca0007ffe80d */
[----:B------:R-:W-:Y:S02]  /*21d0*/  IMAD.IADD R14, R14, 0x1, R11 ;  /* 0x000000010e0e7824 */ /* 0x000fe400078e020b */
[----:B0-----:R-:W-:-:S04]  /*21e0*/  FFMA R18, R15, R17, 1 ;  /* 0x3f8000000f127423 */ /* 0x001fc80000000011 */
[----:B------:R-:W-:-:S04]  /*21f0*/  FFMA R15, R15, R18, R15 ;  /* 0x000000120f0f7223 */ /* 0x000fc8000000000f */
[----:B------:R-:W-:-:S04]  /*2200*/  FFMA R18, R2, R15, RZ ;  /* 0x0000000f02127223 */ /* 0x000fc800000000ff */
[----:B------:R-:W-:-:S04]  /*2210*/  FFMA R19, R17, R18, R2 ;  /* 0x0000001211137223 */ /* 0x000fc80000000002 */
[----:B------:R-:W-:-:S04]  /*2220*/  FFMA R18, R15, R19, R18 ;  /* 0x000000130f127223 */ /* 0x000fc80000000012 */
[----:B------:R-:W-:-:S04]  /*2230*/  FFMA R17, R17, R18, R2 ;  /* 0x0000001211117223 */ /* 0x000fc80000000002 */
        /* <DEDUP_REMOVED lines=14> */
[-CC-:B------:R-:W-:Y:S01]  /*2320*/  FFMA.RZ R11, R15, R17.reuse, R18.reuse ;  /* 0x000000110f0b7223 */ /* 0x180fe2000000c012 */
[----:B------:R-:W-:Y:S02]  /*2330*/  VIADD R16, R19, 0x20 ;  /* 0x0000002013107836 */ /* 0x000fe40000000000 */
[-CC-:B------:R-:W-:Y:S01]  /*2340*/  FFMA.RM R14, R15, R17.reuse, R18.reuse ;  /* 0x000000110f0e7223 */ /* 0x180fe20000004012 */
        /* <DEDUP_REMOVED lines=19> */
.L_x_96:
[----:B------:R-:W-:-:S04]  /*2480*/  LOP3.LUT R2, R2, 0x80000000, RZ, 0xc0, !PT ;  /* 0x8000000002027812 */ /* 0x000fc800078ec0ff */
[----:B------:R-:W-:Y:S01]  /*2490*/  LOP3.LUT R2, R2, 0x7f800000, RZ, 0xfc, !PT ;  /* 0x7f80000002027812 */ /* 0x000fe200078efcff */
[----:B------:R-:W-:Y:S06]  /*24a0*/  BRA `(.L_x_97) ;  /* 0x0000000000047947 */ /* 0x000fec0003800000 */
.L_x_95:
[----:B------:R-:W-:-:S07]  /*24b0*/  IMAD R2, R14, 0x800000, R2 ;  /* 0x008000000e027824 */ /* 0x000fce00078e0202 */
.L_x_97:
[----:B------:R-:W-:Y:S05]  /*24c0*/  BSYNC.RECONVERGENT B3 ;  /* 0x0000000000037941 */ /* 0x000fea0003800200 */
.L_x_94:
[----:B------:R-:W-:Y:S05]  /*24d0*/  BRA `(.L_x_98) ;  /* 0x0000000000207947 */ /* 0x000fea0003800000 */
.L_x_93:
[----:B------:R-:W-:-:S04]  /*24e0*/  LOP3.LUT R2, R15, 0x80000000, R2, 0x48, !PT ;  /* 0x800000000f027812 */ /* 0x000fc800078e4802 */
[----:B------:R-:W-:Y:S01]  /*24f0*/  LOP3.LUT R2, R2, 0x7f800000, RZ, 0xfc, !PT ;  /* 0x7f80000002027812 */ /* 0x000fe200078efcff */
[----:B------:R-:W-:Y:S06]  /*2500*/  BRA `(.L_x_98) ;  /* 0x0000000000147947 */ /* 0x000fec0003800000 */
.L_x_92:
[----:B------:R-:W-:Y:S01]  /*2510*/  LOP3.LUT R2, R15, 0x80000000, R2, 0x48, !PT ;  /* 0x800000000f027812 */ /* 0x000fe200078e4802 */
[----:B------:R-:W-:Y:S06]  /*2520*/  BRA `(.L_x_98) ;  /* 0x00000000000c7947 */ /* 0x000fec0003800000 */
.L_x_91:
[----:B------:R-:W0:Y:S01]  /*2530*/  MUFU.RSQ R2, -QNAN ;  /* 0xffc0000000027908 */ /* 0x000e220000001400 */
[----:B------:R-:W-:Y:S05]  /*2540*/  BRA `(.L_x_98) ;  /* 0x0000000000047947 */ /* 0x000fea0003800000 */
.L_x_90:
[----:B------:R-:W-:-:S07]  /*2550*/  FADD.FTZ R2, R0, R3 ;  /* 0x0000000300027221 */ /* 0x000fce0000010000 */
.L_x_98:
[----:B------:R-:W-:Y:S05]  /*2560*/  BSYNC.RECONVERGENT B2 ;  /* 0x0000000000027941 */ /* 0x000fea0003800200 */
.L_x_88:
[----:B------:R-:W-:-:S04]  /*2570*/  IMAD.MOV.U32 R13, RZ, RZ, 0x0 ;  /* 0x00000000ff0d7424 */ /* 0x000fc800078e00ff */
[----:B0-----:R-:W-:Y:S05]  /*2580*/  RET.REL.NODEC R12 `(_Z20computeCumulativeSumPjiPfS0_) ;  /* 0xffffffd80c9c7950 */ /* 0x001fea0003c3ffff */
.L_x_99:
        /* <DEDUP_REMOVED lines=15> */
.L_x_134:


//--------------------- .text._Z16computeHistogramPhPji --------------------------
	.section	.text._Z16computeHistogramPhPji,"ax",@progbits
	.align	128
        .global         _Z16computeHistogramPhPji
        .type           _Z16computeHistogramPhPji,@function
        .size           _Z16computeHistogramPhPji,(.L_x_143 - _Z16computeHistogramPhPji)
        .other          _Z16computeHistogramPhPji,@"STO_CUDA_ENTRY STV_DEFAULT"
_Z16computeHistogramPhPji:
.text._Z16computeHistogramPhPji:
[----:B------:R-:W-:Y:S01]  /*0000*/  LDC R1, c[0x0][0x37c] ;  /* 0x0000df00ff017b82 */ /* 0x000fe20000000800 */
[----:B------:R-:W0:Y:S07]  /*0010*/  S2R R7, SR_TID.X ;  /* 0x0000000000077919 */ /* 0x000e2e0000002100 */
[----:B------:R-:W1:Y:S01]  /*0020*/  S2UR UR6, SR_CTAID.X ;  /* 0x00000000000679c3 */ /* 0x000e620000002500 */
[----:B------:R-:W2:Y:S01]  /*0030*/  LDCU UR8, c[0x0][0x390] ;  /* 0x00007200ff0877ac */ /* 0x000ea20008000800 */
[----:B------:R-:W-:Y:S01]  /*0040*/  BSSY.RECONVERGENT B0, `(.L_x_100) ;  /* 0x0000018000007945 */ /* 0x000fe20003800200 */
[----:B------:R-:W-:Y:S01]  /*0050*/  UMOV UR4, 0x400 ;  /* 0x0000040000047882 */ /* 0x000fe20000000000 */
[----:B------:R-:W3:Y:S04]  /*0060*/  LDCU.64 UR10, c[0x0][0x380] ;  /* 0x00007000ff0a77ac */ /* 0x000ee80008000a00 */
[----:B------:R-:W1:Y:S08]  /*0070*/  LDC R2, c[0x0][0x360] ;  /* 0x0000d800ff027b82 */ /* 0x000e700000000800 */
[----:B------:R-:W4:Y:S01]  /*0080*/  S2UR UR5, SR_CgaCtaId ;  /* 0x00000000000579c3 */ /* 0x000f220000008800 */
[----:B0-----:R-:W-:Y:S01]  /*0090*/  ISETP.GT.U32.AND P0, PT, R7, 0xff, PT ;  /* 0x000000ff0700780c */ /* 0x001fe20003f04070 */
[----:B-1----:R-:W-:Y:S01]  /*00a0*/  IMAD R4, R2, UR6, R7 ;  /* 0x0000000602047c24 */ /* 0x002fe2000f8e0207 */
[----:B------:R-:W0:Y:S04]  /*00b0*/  LDCU.64 UR6, c[0x0][0x358] ;  /* 0x00006b00ff0677ac */ /* 0x000e280008000a00 */
[----:B--2---:R-:W-:Y:S01]  /*00c0*/  ISETP.GE.AND P1, PT, R4, UR8, PT ;  /* 0x0000000804007c0c */ /* 0x004fe2000bf26270 */
[----:B----4-:R-:W-:-:S06]  /*00d0*/  ULEA UR4, UR5, UR4, 0x18 ;  /* 0x0000000405047291 */ /* 0x010fcc000f8ec0ff */
[----:B------:R-:W-:-:S05]  /*00e0*/  LEA R0, R7, UR4, 0x2 ;  /* 0x0000000407007c11 */ /* 0x000fca000f8e10ff */
[----:B------:R1:W-:Y:S01]  /*00f0*/  @!P0 STS [R0], RZ ;  /* 0x000000ff00008388 */ /* 0x0003e20000000800 */
[----:B------:R-:W-:Y:S06]  /*0100*/  BAR.SYNC.DEFER_BLOCKING 0x0 ;  /* 0x0000000000007b1d */ /* 0x000fec0000010000 */
[----:B0--3--:R-:W-:Y:S05]  /*0110*/  @P1 BRA `(.L_x_101) ;  /* 0x0000000000281947 */ /* 0x009fea0003800000 */
[----:B------:R-:W0:Y:S02]  /*0120*/  LDCU UR5, c[0x0][0x370] ;  /* 0x00006e00ff0577ac */ /* 0x000e240008000800 */
[----:B0-----:R-:W-:-:S07]  /*0130*/  IMAD R5, R2, UR5, RZ ;  /* 0x0000000502057c24 */ /* 0x001fce000f8e02ff */
.L_x_102:
[----:B------:R-:W-:-:S04]  /*0140*/  IADD3 R2, P1, PT, R4, UR10, RZ ;  /* 0x0000000a04027c10 */ /* 0x000fc8000ff3e0ff */
[----:B------:R-:W-:-:S05]  /*0150*/  LEA.HI.X.SX32 R3, R4, UR11, 0x1, P1 ;  /* 0x0000000b04037c11 */ /* 0x000fca00088f0eff */
[----:B------:R-:W2:Y:S01]  /*0160*/  LDG.E.U8 R2, desc[UR6][R2.64] ;  /* 0x0000000602027981 */ /* 0x000ea2000c1e1100 */
[----:B------:R-:W-:-:S05]  /*0170*/  IMAD.IADD R4, R5, 0x1, R4 ;  /* 0x0000000105047824 */ /* 0x000fca00078e0204 */
[----:B------:R-:W-:Y:S02]  /*0180*/  ISETP.GE.AND P1, PT, R4, UR8, PT ;  /* 0x0000000804007c0c */ /* 0x000fe4000bf26270 */
[----:B0-2---:R-:W-:-:S05]  /*0190*/  LEA R6, R2, UR4, 0x2 ;  /* 0x0000000402067c11 */ /* 0x005fca000f8e10ff */
[----:B------:R0:W-:Y:S06]  /*01a0*/  ATOMS.POPC.INC.32 RZ, [R6+URZ] ;  /* 0x0000000006ff7f8c */ /* 0x0001ec000d8000ff */
[----:B------:R-:W-:Y:S05]  /*01b0*/  @!P1 BRA `(.L_x_102) ;  /* 0xfffffffc00e09947 */ /* 0x000fea000383ffff */
.L_x_101:
[----:B------:R-:W-:Y:S05]  /*01c0*/  BSYNC.RECONVERGENT B0 ;  /* 0x0000000000007941 */ /* 0x000fea0003800200 */
.L_x_100:
[----:B------:R-:W-:Y:S06]  /*01d0*/  BAR.SYNC.DEFER_BLOCKING 0x0 ;  /* 0x0000000000007b1d */ /* 0x000fec0000010000 */
[----:B------:R-:W-:Y:S05]  /*01e0*/  @P0 EXIT ;  /* 0x000000000000094d */ /* 0x000fea0003800000 */
[----:B------:R-:W2:Y:S01]  /*01f0*/  LDS R5, [R0] ;  /* 0x0000000000057984 */ /* 0x000ea20000000800 */
[----:B------:R-:W3:Y:S02]  /*0200*/  LDC.64 R2, c[0x0][0x388] ;  /* 0x0000e200ff027b82 */ /* 0x000ee40000000a00 */
[----:B---3--:R-:W-:-:S05]  /*0210*/  IMAD.WIDE.U32 R2, R7, 0x4, R2 ;  /* 0x0000000407027825 */ /* 0x008fca00078e0002 */
[----:B--2---:R-:W-:Y:S01]  /*0220*/  REDG.E.ADD.STRONG.GPU desc[UR6][R2.64], R5 ;  /* 0x000000050200798e */ /* 0x004fe2000c12e106 */
[----:B------:R-:W-:Y:S05]  /*0230*/  EXIT ;  /* 0x000000000000794d */ /* 0x000fea0003800000 */
.L_x_103:
        /* <DEDUP_REMOVED lines=12> */
.L_x_143:


//--------------------- .text._Z19ColorTransformationPhS_S_S_ii --------------------------
	.section	.text._Z19ColorTransformationPhS_S_S_ii,"ax",@progbits
	.align	128
        .global         _Z19ColorTransformationPhS_S_S_ii
        .type           _Z19ColorTransformationPhS_S_S_ii,@function
        .size           _Z19ColorTransformationPhS_S_S_ii,(.L_x_136 - _Z19ColorTransformationPhS_S_S_ii)
        .other          _Z19ColorTransformationPhS_S_S_ii,@"STO_CUDA_ENTRY STV_DEFAULT"
_Z19ColorTransformationPhS_S_S_ii:
.text._Z19ColorTransformationPhS_S_S_ii:
[----:B------:R-:W-:Y:S01]  /*0000*/  LDC R1, c[0x0][0x37c] ;  /* 0x0000df00ff017b82 */ /* 0x000fe20000000800 */
[----:B------:R-:W0:Y:S07]  /*0010*/  S2R R0, SR_TID.Y ;  /* 0x0000000000007919 */ /* 0x000e2e0000002200 */
[----:B------:R-:W1:Y:S01]  /*0020*/  LDC R6, c[0x0][0x360] ;  /* 0x0000d800ff067b82 */ /* 0x000e620000000800 */
[----:B------:R-:W2:Y:S01]  /*0030*/  LDCU.64 UR6, c[0x0][0x3a0] ;  /* 0x00007400ff0677ac */ /* 0x000ea20008000a00 */
[----:B------:R-:W1:Y:S06]  /*0040*/  S2R R5, SR_TID.X ;  /* 0x0000000000057919 */ /* 0x000e6c0000002100 */
[----:B------:R-:W0:Y:S08]  /*0050*/  S2UR UR5, SR_CTAID.Y ;  /* 0x00000000000579c3 */ /* 0x000e300000002600 */
[----:B------:R-:W0:Y:S08]  /*0060*/  LDC R3, c[0x0][0x364] ;  /* 0x0000d900ff037b82 */ /* 0x000e300000000800 */
[----:B------:R-:W1:Y:S01]  /*0070*/  S2UR UR4, SR_CTAID.X ;  /* 0x00000000000479c3 */ /* 0x000e620000002500 */
[----:B0-----:R-:W-:-:S05]  /*0080*/  IMAD R3, R3, UR5, R0 ;  /* 0x0000000503037c24 */ /* 0x001fca000f8e0200 */
[----:B--2---:R-:W-:Y:S01]  /*0090*/  ISETP.GE.AND P0, PT, R3, UR7, PT ;  /* 0x0000000703007c0c */ /* 0x004fe2000bf06270 */
[----:B-1----:R-:W-:-:S05]  /*00a0*/  IMAD R6, R6, UR4, R5 ;  /* 0x0000000406067c24 */ /* 0x002fca000f8e0205 */
[----:B------:R-:W-:-:S13]  /*00b0*/  ISETP.GE.OR P0, PT, R6, UR6, P0 ;  /* 0x0000000606007c0c */ /* 0x000fda0008706670 */
[----:B------:R-:W-:Y:S05]  /*00c0*/  @P0 EXIT ;  /* 0x000000000000094d */ /* 0x000fea0003800000 */
[----:B------:R-:W0:Y:S01]  /*00d0*/  LDCU.64 UR8, c[0x0][0x380] ;  /* 0x00007000ff0877ac */ /* 0x000e220008000a00 */
[----:B------:R-:W-:Y:S01]  /*00e0*/  IMAD R6, R3, UR6, R6 ;  /* 0x0000000603067c24 */ /* 0x000fe2000f8e0206 */
[----:B------:R-:W1:Y:S03]  /*00f0*/  LDCU.64 UR4, c[0x0][0x358] ;  /* 0x00006b00ff0477ac */ /* 0x000e660008000a00 */
[----:B------:R-:W-:-:S05]  /*0100*/  IMAD R8, R6, 0x3, RZ ;  /* 0x0000000306087824 */ /* 0x000fca00078e02ff */
[----:B------:R-:W-:Y:S02]  /*0110*/  SHF.R.S32.HI R9, RZ, 0x1f, R8 ;  /* 0x0000001fff097819 */ /* 0x000fe40000011408 */
[----:B0-----:R-:W-:-:S04]  /*0120*/  IADD3 R10, P0, PT, R8, UR8, RZ ;  /* 0x00000008080a7c10 */ /* 0x001fc8000ff1e0ff */
[----:B------:R-:W-:-:S05]  /*0130*/  IADD3.X R11, PT, PT, R9, UR9, RZ, P0, !PT ;  /* 0x00000009090b7c10 */ /* 0x000fca00087fe4ff */
[----:B-1----:R-:W2:Y:S04]  /*0140*/  LDG.E.U8 R5, desc[UR4][R10.64+0x1] ;  /* 0x000001040a057981 */ /* 0x002ea8000c1e1100 */
[----:B------:R-:W3:Y:S04]  /*0150*/  LDG.E.U8 R4, desc[UR4][R10.64+0x2] ;  /* 0x000002040a047981 */ /* 0x000ee8000c1e1100 */
[----:B------:R-:W4:Y:S01]  /*0160*/  LDG.E.U8 R2, desc[UR4][R10.64] ;  /* 0x000000040a027981 */ /* 0x000f22000c1e1100 */
[----:B------:R-:W-:Y:S01]  /*0170*/  BSSY.RECONVERGENT B0, `(.L_x_104) ;  /* 0x0000011000007945 */ /* 0x000fe20003800200 */
[----:B--2---:R-:W-:Y:S08]  /*0180*/  I2F.U16 R3, R5 ;  /* 0x0000000500037306 */ /* 0x004ff00000101000 */
[----:B---3--:R-:W0:Y:S08]  /*0190*/  I2F.U16 R0, R4 ;  /* 0x0000000400007306 */ /* 0x008e300000101000 */
[----:B----4-:R-:W1:Y:S01]  /*01a0*/  I2F.U16 R7, R2 ;  /* 0x0000000200077306 */ /* 0x010e620000101000 */
[----:B0-----:R-:W-:-:S07]  /*01b0*/  FMNMX R12, R3, R0, !PT ;  /* 0x00000000030c7209 */ /* 0x001fce0007800000 */
[----:B------:R-:W0:Y:S08]  /*01c0*/  MUFU.RCP R13, R12 ;  /* 0x0000000c000d7308 */ /* 0x000e300000001000 */
[----:B-1----:R-:W1:Y:S01]  /*01d0*/  FCHK P0, R7, R12 ;  /* 0x0000000c07007302 */ /* 0x002e620000000000 */
[----:B0-----:R-:W-:-:S04]  /*01e0*/  FFMA R14, -R12, R13, 1 ;  /* 0x3f8000000c0e7423 */ /* 0x001fc8000000010d */
[----:B------:R-:W-:-:S04]  /*01f0*/  FFMA R14, R13, R14, R13 ;  /* 0x0000000e0d0e7223 */ /* 0x000fc8000000000d */
[----:B------:R-:W-:-:S04]  /*0200*/  FFMA R13, R7, R14, RZ ;  /* 0x0000000e070d7223 */ /* 0x000fc800000000ff */
[----:B------:R-:W-:-:S04]  /*0210*/  FFMA R15, -R12, R13, R7 ;  /* 0x0000000d0c0f7223 */ /* 0x000fc80000000107 */
[----:B------:R-:W-:Y:S01]  /*0220*/  FFMA R10, R14, R15, R13 ;  /* 0x0000000f0e0a7223 */ /* 0x000fe2000000000d */
[----:B-1----:R-:W-:Y:S06]  /*0230*/  @!P0 BRA `(.L_x_105) ;  /* 0x0000000000108947 */ /* 0x002fec0003800000 */
[----:B------:R-:W-:Y:S01]  /*0240*/  IMAD.MOV.U32 R11, RZ, RZ, R12 ;  /* 0x000000ffff0b7224 */ /* 0x000fe200078e000c */
[----:B------:R-:W-:Y:S01]  /*0250*/  MOV R14, 0x280 ;  /* 0x00000280000e7802 */ /* 0x000fe20000000f00 */
[----:B------:R-:W-:-:S07]  /*0260*/  IMAD.MOV.U32 R10, RZ, RZ, R7 ;  /* 0x000000ffff0a7224 */ /* 0x000fce00078e0007 */
[----:B------:R-:W-:Y:S05]  /*0270*/  CALL.REL.NOINC `($__internal_3_$__cuda_sm3x_div_rn_noftz_f32_slowpath) ;  /* 0x0000001000a47944 */ /* 0x000fea0003c00000 */
.L_x_105:
[----:B------:R-:W-:Y:S05]  /*0280*/  BSYNC.RECONVERGENT B0 ;  /* 0x0000000000007941 */ /* 0x000fea0003800200 */
.L_x_104:
[----:B------:R-:W0:Y:S01]  /*0290*/  MUFU.RCP R11, |R10| ;  /* 0x4000000a000b7308 */ /* 0x000e220000001000 */
[C---:B------:R-:W-:Y:S01]  /*02a0*/  FSETP.GT.AND P0, PT, |R10|.reuse, 1, PT ;  /* 0x3f8000000a00780b */ /* 0x040fe20003f04200 */
[----:B------:R-:W-:Y:S01]  /*02b0*/  IMAD.MOV.U32 R14, RZ, RZ, 0x3b2090aa ;  /* 0x3b2090aaff0e7424 */ /* 0x000fe200078e00ff */
[-C--:B------:R-:W-:Y:S01]  /*02c0*/  FSETP.NAN.AND P1, PT, |R10|, |R10|.reuse, PT ;  /* 0x4000000a0a00720b */ /* 0x080fe20003f28200 */
[----:B------:R-:W-:Y:S01]  /*02d0*/  BSSY.RECONVERGENT B0, `(.L_x_106) ;  /* 0x000001c000007945 */ /* 0x000fe20003800200 */
[----:B0-----:R-:W-:Y:S02]  /*02e0*/  FSEL R12, R11, |R10|, P0 ;  /* 0x4000000a0b0c7208 */ /* 0x001fe40000000000 */
[----:B------:R-:W-:-:S03]  /*02f0*/  FMNMX R11, R7, R0, !PT ;  /* 0x00000000070b7209 */ /* 0x000fc60007800000 */
[----:B------:R-:W-:Y:S01]  /*0300*/  FMUL R13, R12, R12 ;  /* 0x0000000c0c0d7220 */ /* 0x000fe20000400000 */
[----:B------:R-:W0:Y:S03]  /*0310*/  MUFU.RCP R16, R11 ;  /* 0x0000000b00107308 */ /* 0x000e260000001000 */
[----:B------:R-:W-:-:S04]  /*0320*/  FFMA R14, R13, R14, -0.014396979473531246185 ;  /* 0xbc6be14f0d0e7423 */ /* 0x000fc8000000000e */
[----:B------:R-:W-:-:S04]  /*0330*/  FFMA R14, R13, R14, 0.039849750697612762451 ;  /* 0x3d23397e0d0e7423 */ /* 0x000fc8000000000e */
[----:B------:R-:W-:-:S04]  /*0340*/  FFMA R14, R13, R14, -0.072529748082160949707 ;  /* 0xbd948a7a0d0e7423 */ /* 0x000fc8000000000e */
[----:B------:R-:W-:Y:S01]  /*0350*/  FFMA R14, R13, R14, 0.10518480092287063599 ;  /* 0x3dd76b210d0e7423 */ /* 0x000fe2000000000e */
[----:B0-----:R-:W-:-:S03]  /*0360*/  FFMA R15, -R11, R16, 1 ;  /* 0x3f8000000b0f7423 */ /* 0x001fc60000000110 */
[----:B------:R-:W-:Y:S01]  /*0370*/  FFMA R14, R13, R14, -0.14171802997589111328 ;  /* 0xbe111e880d0e7423 */ /* 0x000fe2000000000e */
[----:B------:R-:W-:-:S03]  /*0380*/  FFMA R16, R16, R15, R16 ;  /* 0x0000000f10107223 */ /* 0x000fc60000000010 */
[----:B------:R-:W-:Y:S01]  /*0390*/  FFMA R14, R13, R14, 0.19988775253295898438 ;  /* 0x3e4caf600d0e7423 */ /* 0x000fe2000000000e */
[----:B------:R-:W-:-:S03]  /*03a0*/  FFMA R15, R3, R16, RZ ;  /* 0x00000010030f7223 */ /* 0x000fc600000000ff */
[----:B------:R-:W-:-:S04]  /*03b0*/  FFMA R14, R13, R14, -0.33332940936088562012 ;  /* 0xbeaaaa270d0e7423 */ /* 0x000fc8000000000e */
[----:B------:R-:W-:Y:S01]  /*03c0*/  FMUL R13, R13, R14 ;  /* 0x0000000e0d0d7220 */ /* 0x000fe20000400000 */
[----:B------:R-:W-:-:S03]  /*03d0*/  IMAD.MOV.U32 R14, RZ, RZ, 0x3f6ee581 ;  /* 0x3f6ee581ff0e7424 */ /* 0x000fc600078e00ff */
[----:B------:R-:W-:-:S04]  /*03e0*/  FFMA R13, R12, R13, R12 ;  /* 0x0000000d0c0d7223 */ /* 0x000fc8000000000c */
[----:B------:R-:W-:Y:S01]  /*03f0*/  @P0 FFMA R13, R14, 1.6832555532455444336, -R13 ;  /* 0x3fd774eb0e0d0823 */ /* 0x000fe2000000080d */
[----:B------:R-:W0:Y:S01]  /*0400*/  FCHK P0, R3, R11 ;  /* 0x0000000b03007302 */ /* 0x000e220000000000 */
[----:B------:R-:W-:-:S03]  /*0410*/  FFMA R14, -R11, R15, R3 ;  /* 0x0000000f0b0e7223 */ /* 0x000fc60000000103 */
[----:B------:R-:W-:Y:S01]  /*0420*/  LOP3.LUT R12, R13, 0x80000000, R10, 0xb8, !PT ;  /* 0x800000000d0c7812 */ /* 0x000fe200078eb80a */
[----:B------:R-:W-:-:S03]  /*0430*/  FFMA R10, R16, R14, R15 ;  /* 0x0000000e100a7223 */ /* 0x000fc6000000000f */
[----:B------:R-:W-:Y:S01]  /*0440*/  FSEL R12, R12, R13, !P1 ;  /* 0x0000000d0c0c7208 */ /* 0x000fe20004800000 */
[----:B0-----:R-:W-:Y:S06]  /*0450*/  @!P0 BRA `(.L_x_107) ;  /* 0x00000000000c8947 */ /* 0x001fec0003800000 */
[----:B------:R-:W-:Y:S01]  /*0460*/  IMAD.MOV.U32 R10, RZ, RZ, R3 ;  /* 0x000000ffff0a7224 */ /* 0x000fe200078e0003 */
[----:B------:R-:W-:-:S07]  /*0470*/  MOV R14, 0x490 ;  /* 0x00000490000e7802 */ /* 0x000fce0000000f00 */
[----:B------:R-:W-:Y:S05]  /*0480*/  CALL.REL.NOINC `($__internal_3_$__cuda_sm3x_div_rn_noftz_f32_slowpath) ;  /* 0x0000001000207944 */ /* 0x000fea0003c00000 */
.L_x_107:
[----:B------:R-:W-:Y:S05]  /*0490*/  BSYNC.RECONVERGENT B0 ;  /* 0x0000000000007941 */ /* 0x000fea0003800200 */
.L_x_106:
[----:B------:R-:W0:Y:S01]  /*04a0*/  MUFU.RCP R11, |R10| ;  /* 0x4000000a000b7308 */ /* 0x000e220000001000 */
[C---:B------:R-:W-:Y:S01]  /*04b0*/  FSETP.GT.AND P0, PT, |R10|.reuse, 1, PT ;  /* 0x3f8000000a00780b */ /* 0x040fe20003f04200 */
[----:B------:R-:W-:Y:S01]  /*04c0*/  IMAD.MOV.U32 R18, RZ, RZ, 0x3f6ee581 ;  /* 0x3f6ee581ff127424 */ /* 0x000fe200078e00ff */
[-C--:B------:R-:W-:Y:S01]  /*04d0*/  FSETP.NAN.AND P1, PT, |R10|, |R10|.reuse, PT ;  /* 0x4000000a0a00720b */ /* 0x080fe20003f28200 */
[----:B------:R-:W-:Y:S01]  /*04e0*/  BSSY.RECONVERGENT B0, `(.L_x_108) ;  /* 0x000001d000007945 */ /* 0x000fe20003800200 */
[----:B0-----:R-:W-:Y:S01]  /*04f0*/  FSEL R13, R11, |R10|, P0 ;  /* 0x4000000a0b0d7208 */ /* 0x001fe20000000000 */
[----:B------:R-:W-:-:S04]  /*0500*/  IMAD.MOV.U32 R11, RZ, RZ, 0x3b2090aa ;  /* 0x3b2090aaff0b7424 */ /* 0x000fc800078e00ff */
[----:B------:R-:W-:-:S04]  /*0510*/  FMUL R14, R13, R13 ;  /* 0x0000000d0d0e7220 */ /* 0x000fc80000400000 */
[----:B------:R-:W-:-:S04]  /*0520*/  FFMA R11, R14, R11, -0.014396979473531246185 ;  /* 0xbc6be14f0e0b7423 */ /* 0x000fc8000000000b */
[----:B------:R-:W-:Y:S01]  /*0530*/  FFMA R15, R14, R11, 0.039849750697612762451 ;  /* 0x3d23397e0e0f7423 */ /* 0x000fe2000000000b */
[----:B------:R-:W-:-:S03]  /*0540*/  FMNMX R11, R7, R3, !PT ;  /* 0x00000003070b7209 */ /* 0x000fc60007800000 */
[C---:B------:R-:W-:Y:S01]  /*0550*/  FFMA R15, R14.reuse, R15, -0.072529748082160949707 ;  /* 0xbd948a7a0e0f7423 */ /* 0x040fe2000000000f */
[----:B------:R-:W0:Y:S03]  /*0560*/  MUFU.RCP R16, R11 ;  /* 0x0000000b00107308 */ /* 0x000e260000001000 */
[----:B------:R-:W-:-:S04]  /*0570*/  FFMA R15, R14, R15, 0.10518480092287063599 ;  /* 0x3dd76b210e0f7423 */ /* 0x000fc8000000000f */
[----:B------:R-:W-:-:S04]  /*0580*/  FFMA R15, R14, R15, -0.14171802997589111328 ;  /* 0xbe111e880e0f7423 */ /* 0x000fc8000000000f */
[----:B------:R-:W-:-:S04]  /*0590*/  FFMA R15, R14, R15, 0.19988775253295898438 ;  /* 0x3e4caf600e0f7423 */ /* 0x000fc8000000000f */
[----:B------:R-:W-:Y:S01]  /*05a0*/  FFMA R15, R14, R15, -0.33332940936088562012 ;  /* 0xbeaaaa270e0f7423 */ /* 0x000fe2000000000f */
[----:B0-----:R-:W-:-:S03]  /*05b0*/  FFMA R3, -R11, R16, 1 ;  /* 0x3f8000000b037423 */ /* 0x001fc60000000110 */
[----:B------:R-:W-:Y:S01]  /*05c0*/  FMUL R14, R14, R15 ;  /* 0x0000000f0e0e7220 */ /* 0x000fe20000400000 */
[----:B------:R-:W-:-:S03]  /*05d0*/  FFMA R3, R16, R3, R16 ;  /* 0x0000000310037223 */ /* 0x000fc60000000010 */
[----:B------:R-:W-:Y:S01]  /*05e0*/  FFMA R13, R13, R14, R13 ;  /* 0x0000000e0d0d7223 */ /* 0x000fe2000000000d */
[----:B------:R-:W-:-:S03]  /*05f0*/  FFMA R14, R0, R3, RZ ;  /* 0x00000003000e7223 */ /* 0x000fc600000000ff */
        /* <DEDUP_REMOVED lines=10> */
[----:B------:R-:W-:-:S07]  /*06a0*/  IMAD.MOV.U32 R3, RZ, RZ, R10 ;  /* 0x000000ffff037224 */ /* 0x000fce00078e000a */
.L_x_109:
[----:B------:R-:W-:Y:S05]  /*06b0*/  BSYNC.RECONVERGENT B0 ;  /* 0x0000000000007941 */ /* 0x000fea0003800200 */
.L_x_108:
[----:B------:R-:W0:Y:S01]  /*06c0*/  MUFU.RCP64H R15, 1.5707960128784179688 ;  /* 0x3ff921fb000f7908 */ /* 0x000e220000001800 */
[----:B------:R-:W-:Y:S02]  /*06d0*/  HFMA2 R14, -RZ, RZ, 0, 5.9604644775390625e-08 ;  /* 0x00000001ff0e7431 */ /* 0x000fe400000001ff */
[----:B------:R-:W-:Y:S01]  /*06e0*/  IMAD.MOV.U32 R10, RZ, RZ, 0x54442d18 ;  /* 0x54442d18ff0a7424 */ /* 0x000fe200078e00ff */
[----:B------:R-:W-:Y:S01]  /*06f0*/  FSETP.GT.AND P0, PT, |R3|, 1, PT ;  /* 0x3f8000000300780b */ /* 0x000fe20003f04200 */
[----:B------:R-:W-:Y:S01]  /*0700*/  IMAD.MOV.U32 R11, RZ, RZ, 0x3ff921fb ;  /* 0x3ff921fbff0b7424 */ /* 0x000fe200078e00ff */
[----:B------:R-:W-:Y:S01]  /*0710*/  UMOV UR6, 0x54442d18 ;  /* 0x54442d1800067882 */ /* 0x000fe20000000000 */
[----:B------:R-:W-:Y:S01]  /*0720*/  IMAD.MOV.U32 R18, RZ, RZ, 0x3b2090aa ;  /* 0x3b2090aaff127424 */ /* 0x000fe200078e00ff */
[----:B------:R-:W-:Y:S01]  /*0730*/  BSSY.RECONVERGENT B0, `(.L_x_110) ;  /* 0x0000024000007945 */ /* 0x000fe20003800200 */
[----:B------:R-:W1:Y:S08]  /*0740*/  MUFU.RCP R0, |R3| ;  /* 0x4000000300007308 */ /* 0x000e700000001000 */
[----:B------:R-:W2:Y:S01]  /*0750*/  F2F.F64.F32 R12, R12 ;  /* 0x0000000c000c7310 */ /* 0x000ea20000201800 */
[----:B0-----:R-:W-:-:S08]  /*0760*/  DFMA R16, R14, -R10, 1 ;  /* 0x3ff000000e10742b */ /* 0x001fd0000000080a */
[----:B------:R-:W-:Y:S01]  /*0770*/  DFMA R16, R16, R16, R16 ;  /* 0x000000101010722b */ /* 0x000fe20000000010 */
[----:B-1----:R-:W-:-:S05]  /*0780*/  FSEL R0, R0, |R3|, P0 ;  /* 0x4000000300007208 */ /* 0x002fca0000000000 */
[----:B------:R-:W-:Y:S01]  /*0790*/  FMUL R7, R0, R0 ;  /* 0x0000000000077220 */ /* 0x000fe20000400000 */
[----:B--2---:R-:W-:Y:S01]  /*07a0*/  FSETP.GEU.AND P2, PT, |R13|, 6.5827683646048100446e-37, PT ;  /* 0x036000000d00780b */ /* 0x004fe20003f4e200 */
[----:B------:R-:W-:-:S08]  /*07b0*/  DFMA R14, R14, R16, R14 ;  /* 0x000000100e0e722b */ /* 0x000fd0000000000e */
[----:B------:R-:W-:-:S08]  /*07c0*/  DFMA R16, R14, -R10, 1 ;  /* 0x3ff000000e10742b */ /* 0x000fd0000000080a */
[----:B------:R-:W-:Y:S01]  /*07d0*/  DFMA R16, R14, R16, R14 ;  /* 0x000000100e10722b */ /* 0x000fe2000000000e */
[----:B------:R-:W-:-:S04]  /*07e0*/  FFMA R14, R7, R18, -0.014396979473531246185 ;  /* 0xbc6be14f070e7423 */ /* 0x000fc80000000012 */
[----:B------:R-:W-:-:S03]  /*07f0*/  FFMA R18, R7, R14, 0.039849750697612762451 ;  /* 0x3d23397e07127423 */ /* 0x000fc6000000000e */
[----:B------:R-:W-:Y:S01]  /*0800*/  DMUL R14, R12, R16 ;  /* 0x000000100c0e7228 */ /* 0x000fe20000000000 */
[----:B------:R-:W-:-:S04]  /*0810*/  FFMA R18, R7, R18, -0.072529748082160949707 ;  /* 0xbd948a7a07127423 */ /* 0x000fc80000000012 */
[----:B------:R-:W-:-:S03]  /*0820*/  FFMA R18, R7, R18, 0.10518480092287063599 ;  /* 0x3dd76b2107127423 */ /* 0x000fc60000000012 */
[----:B------:R-:W-:Y:S01]  /*0830*/  DFMA R10, R14, -R10, R12 ;  /* 0x8000000a0e0a722b */ /* 0x000fe2000000000c */
[----:B------:R-:W-:-:S04]  /*0840*/  FFMA R18, R7, R18, -0.14171802997589111328 ;  /* 0xbe111e8807127423 */ /* 0x000fc80000000012 */
[----:B------:R-:W-:-:S03]  /*0850*/  FFMA R18, R7, R18, 0.19988775253295898438 ;  /* 0x3e4caf6007127423 */ /* 0x000fc60000000012 */
[----:B------:R-:W-:Y:S01]  /*0860*/  DFMA R10, R16, R10, R14 ;  /* 0x0000000a100a722b */ /* 0x000fe2000000000e */
[----:B------:R-:W-:Y:S01]  /*0870*/  FFMA R18, R7, R18, -0.33332940936088562012 ;  /* 0xbeaaaa2707127423 */ /* 0x000fe20000000012 */
[----:B------:R-:W-:-:S03]  /*0880*/  IMAD.MOV.U32 R15, RZ, RZ, 0x3f6ee581 ;  /* 0x3f6ee581ff0f7424 */ /* 0x000fc600078e00ff */
[----:B------:R-:W-:-:S04]  /*0890*/  FMUL R7, R7, R18 ;  /* 0x0000001207077220 */ /* 0x000fc80000400000 */
[----:B------:R-:W-:Y:S01]  /*08a0*/  FFMA R0, R0, R7, R0 ;  /* 0x0000000700007223 */ /* 0x000fe20000000000 */
[----:B------:R-:W-:-:S03]  /*08b0*/  FFMA R7, RZ, 1.9463495016098022461, R11 ;  /* 0x3ff921fbff077823 */ /* 0x000fc6000000000b */
[----:B------:R-:W-:Y:S01]  /*08c0*/  @P0 FFMA R0, R15, 1.6832555532455444336, -R0 ;  /* 0x3fd774eb0f000823 */ /* 0x000fe20000000800 */
[----:B------:R-:W-:Y:S02]  /*08d0*/  FSETP.NAN.AND P0, PT, |R3|, |R3|, PT ;  /* 0x400000030300720b */ /* 0x000fe40003f08200 */
[----:B------:R-:W-:Y:S02]  /*08e0*/  FSETP.GT.AND P1, PT, |R7|, 1.469367938527859385e-39, PT ;  /* 0x001000000700780b */ /* 0x000fe40003f24200 */
[----:B------:R-:W-:-:S04]  /*08f0*/  LOP3.LUT R3, R0, 0x80000000, R3, 0xb8, !PT ;  /* 0x8000000000037812 */ /* 0x000fc800078eb803 */
[----:B------:R-:W-:Y:S01]  /*0900*/  FSEL R0, R3, R0, !P0 ;  /* 0x0000000003007208 */ /* 0x000fe20004000000 */
[----:B------:R-:W-:-:S06]  /*0910*/  IMAD.MOV.U32 R3, RZ, RZ, 0x3ff921fb ;  /* 0x3ff921fbff037424 */ /* 0x000fcc00078e00ff */
[----:B------:R-:W-:Y:S05]  /*0920*/  @P1 BRA P2, `(.L_x_111) ;  /* 0x0000000000101947 */ /* 0x000fea0001000000 */
[----:B------:R-:W-:Y:S01]  /*0930*/  IMAD.MOV.U32 R14, RZ, RZ, R12 ;  /* 0x000000ffff0e7224 */ /* 0x000fe200078e000c */
[----:B------:R-:W-:Y:S01]  /*0940*/  MOV R24, 0x970 ;  /* 0x0000097000187802 */ /* 0x000fe20000000f00 */
[----:B------:R-:W-:-:S07]  /*0950*/  IMAD.MOV.U32 R15, RZ, RZ, R13 ;  /* 0x000000ffff0f7224 */ /* 0x000fce00078e000d */
[----:B------:R-:W-:Y:S05]  /*0960*/  CALL.REL.NOINC `($__internal_2_$__cuda_sm20_div_rn_f64_full) ;  /* 0x0000000400707944 */ /* 0x000fea0003c00000 */
.L_x_111:
[----:B------:R-:W-:Y:S05]  /*0970*/  BSYNC.RECONVERGENT B0 ;  /* 0x0000000000007941 */ /* 0x000fea0003800200 */
.L_x_110:
[----:B------:R-:W0:Y:S01]  /*0980*/  MUFU.RCP64H R13, 1.5707960128784179688 ;  /* 0x3ff921fb000d7908 */ /* 0x000e220000001800 */
[----:B------:R-:W-:Y:S01]  /*0990*/  IMAD.MOV.U32 R14, RZ, RZ, 0x54442d18 ;  /* 0x54442d18ff0e7424 */ /* 0x000fe200078e00ff */
[----:B------:R-:W1:Y:S01]  /*09a0*/  LDCU.64 UR8, c[0x0][0x388] ;  /* 0x00007100ff0877ac */ /* 0x000e620008000a00 */
[----:B------:R-:W-:Y:S01]  /*09b0*/  IMAD.MOV.U32 R15, RZ, RZ, 0x3ff921fb ;  /* 0x3ff921fbff0f7424 */ /* 0x000fe200078e00ff */
[----:B------:R-:W-:Y:S01]  /*09c0*/  BSSY.RECONVERGENT B0, `(.L_x_112) ;  /* 0x0000019000007945 */ /* 0x000fe20003800200 */
[----:B------:R-:W-:-:S06]  /*09d0*/  IMAD.MOV.U32 R12, RZ, RZ, 0x1 ;  /* 0x00000001ff0c7424 */ /* 0x000fcc00078e00ff */
[----:B0-----:R-:W-:Y:S01]  /*09e0*/  DFMA R16, R12, -R14, 1 ;  /* 0x3ff000000c10742b */ /* 0x001fe2000000080e */
[----:B-1----:R-:W-:-:S04]  /*09f0*/  IADD3 R8, P0, PT, R8, UR8, RZ ;  /* 0x0000000808087c10 */ /* 0x002fc8000ff1e0ff */
[----:B------:R-:W-:-:S03]  /*0a00*/  IADD3.X R9, PT, PT, R9, UR9, RZ, P0, !PT ;  /* 0x0000000909097c10 */ /* 0x000fc600087fe4ff */
[----:B------:R-:W-:-:S08]  /*0a10*/  DFMA R16, R16, R16, R16 ;  /* 0x000000101010722b */ /* 0x000fd00000000010 */
[----:B------:R-:W-:Y:S01]  /*0a20*/  DFMA R16, R12, R16, R12 ;  /* 0x000000100c10722b */ /* 0x000fe2000000000c */
[----:B------:R-:W0:Y:S07]  /*0a30*/  F2F.F64.F32 R12, R27 ;  /* 0x0000001b000c7310 */ /* 0x000e2e0000201800 */
[----:B------:R-:W-:-:S08]  /*0a40*/  DFMA R18, R16, -R14, 1 ;  /* 0x3ff000001012742b */ /* 0x000fd0000000080e */
[----:B------:R-:W-:Y:S01]  /*0a50*/  DFMA R16, R16, R18, R16 ;  /* 0x000000121010722b */ /* 0x000fe20000000010 */
[----:B0-----:R-:W-:Y:S01]  /*0a60*/  FSETP.GEU.AND P1, PT, |R13|, 6.5827683646048100446e-37, PT ;  /* 0x036000000d00780b */ /* 0x001fe20003f2e200 */
[----:B------:R-:W-:-:S06]  /*0a70*/  DMUL R18, R10, 255 ;  /* 0x406fe0000a127828 */ /* 0x000fcc0000000000 */
[----:B------:R-:W-:-:S04]  /*0a80*/  DMUL R10, R16, R12 ;  /* 0x0000000c100a7228 */ /* 0x000fc80000000000 */
[----:B------:R-:W0:Y:S04]  /*0a90*/  F2I.U32.F64.TRUNC R19, R18 ;  /* 0x0000001200137311 */ /* 0x000e28000030d000 */
[----:B------:R-:W-:-:S08]  /*0aa0*/  DFMA R14, R10, -R14, R12 ;  /* 0x8000000e0a0e722b */ /* 0x000fd0000000000c */
[----:B------:R-:W-:Y:S01]  /*0ab0*/  DFMA R10, R16, R14, R10 ;  /* 0x0000000e100a722b */ /* 0x000fe2000000000a */
[----:B0-----:R0:W-:Y:S01]  /*0ac0*/  STG.E.U8 desc[UR4][R8.64], R19 ;  /* 0x0000001308007986 */ /* 0x0011e2000c101104 */
[----:B------:R-:W-:-:S08]  /*0ad0*/  LOP3.LUT R27, R19, 0xff, RZ, 0xc0, !PT ;  /* 0x000000ff131b7812 */ /* 0x000fd000078ec0ff */
[----:B------:R-:W-:-:S05]  /*0ae0*/  FFMA R7, RZ, 1.9463495016098022461, R11 ;  /* 0x3ff921fbff077823 */ /* 0x000fca000000000b */
[----:B------:R-:W-:-:S13]  /*0af0*/  FSETP.GT.AND P0, PT, |R7|, 1.469367938527859385e-39, PT ;  /* 0x001000000700780b */ /* 0x000fda0003f04200 */
[----:B0-----:R-:W-:Y:S05]  /*0b00*/  @P0 BRA P1, `(.L_x_113) ;  /* 0x0000000000100947 */ /* 0x001fea0000800000 */
[----:B------:R-:W-:Y:S01]  /*0b10*/  IMAD.MOV.U32 R14, RZ, RZ, R12 ;  /* 0x000000ffff0e7224 */ /* 0x000fe200078e000c */
[----:B------:R-:W-:Y:S02]  /*0b20*/  MOV R15, R13 ;  /* 0x0000000d000f7202 */ /* 0x000fe40000000f00 */
[----:B------:R-:W-:-:S07]  /*0b30*/  MOV R24, 0xb50 ;  /* 0x00000b5000187802 */ /* 0x000fce0000000f00 */
[----:B------:R-:W-:Y:S05]  /*0b40*/  CALL.REL.NOINC `($__internal_2_$__cuda_sm20_div_rn_f64_full) ;  /* 0x0000000000f87944 */ /* 0x000fea0003c00000 */
.L_x_113:
[----:B------:R-:W-:Y:S05]  /*0b50*/  BSYNC.RECONVERGENT B0 ;  /* 0x0000000000007941 */ /* 0x000fea0003800200 */
.L_x_112:
[----:B------:R-:W0:Y:S01]  /*0b60*/  MUFU.RCP64H R13, 1.5707960128784179688 ;  /* 0x3ff921fb000d7908 */ /* 0x000e220000001800 */
[----:B------:R-:W-:Y:S01]  /*0b70*/  IMAD.MOV.U32 R14, RZ, RZ, 0x54442d18 ;  /* 0x54442d18ff0e7424 */ /* 0x000fe200078e00ff */
[----:B------:R-:W-:Y:S01]  /*0b80*/  BSSY.RECONVERGENT B0, `(.L_x_114) ;  /* 0x0000018000007945 */ /* 0x000fe20003800200 */
[----:B------:R-:W-:Y:S02]  /*0b90*/  IMAD.MOV.U32 R15, RZ, RZ, 0x3ff921fb ;  /* 0x3ff921fbff0f7424 */ /* 0x000fe400078e00ff */
[----:B------:R-:W-:-:S06]  /*0ba0*/  IMAD.MOV.U32 R12, RZ, RZ, 0x1 ;  /* 0x00000001ff0c7424 */ /* 0x000fcc00078e00ff */
[----:B0-----:R-:W-:-:S08]  /*0bb0*/  DFMA R16, R12, -R14, 1 ;  /* 0x3ff000000c10742b */ /* 0x001fd0000000080e */
        /* <DEDUP_REMOVED lines=17> */
[----:B------:R-:W-:Y:S01]  /*0cd0*/  MOV R24, 0xd00 ;  /* 0x00000d0000187802 */ /* 0x000fe20000000f00 */
[----:B------:R-:W-:-:S07]  /*0ce0*/  IMAD.MOV.U32 R15, RZ, RZ, R13 ;  /* 0x000000ffff0f7224 */ /* 0x000fce00078e000d */
[----:B------:R-:W-:Y:S05]  /*0cf0*/  CALL.REL.NOINC `($__internal_2_$__cuda_sm20_div_rn_f64_full) ;  /* 0x00000000008c7944 */ /* 0x000fea0003c00000 */
.L_x_115:
[----:B------:R-:W-:Y:S05]  /*0d00*/  BSYNC.RECONVERGENT B0 ;  /* 0x0000000000007941 */ /* 0x000fea0003800200 */
.L_x_114:
[----:B------:R-:W0:Y:S01]  /*0d10*/  I2F.F64.U16 R14, R5 ;  /* 0x00000005000e7312 */ /* 0x000e220000101800 */
[----:B------:R-:W-:Y:S01]  /*0d20*/  DMUL R10, R10, 255 ;  /* 0x406fe0000a0a7828 */ /* 0x000fe20000000000 */
[----:B------:R-:W-:Y:S01]  /*0d30*/  UMOV UR8, 0xdb22d0e5 ;  /* 0xdb22d0e500087882 */ /* 0x000fe20000000000 */
[----:B------:R-:W-:Y:S01]  /*0d40*/  UMOV UR9, 0x3fd27ef9 ;  /* 0x3fd27ef900097882 */ /* 0x000fe20000000000 */
[----:B------:R-:W-:Y:S01]  /*0d50*/  UMOV UR12, 0x8b439581 ;  /* 0x8b439581000c7882 */ /* 0x000fe20000000000 */
[----:B------:R-:W-:-:S03]  /*0d60*/  UMOV UR13, 0x3fdbe76c ;  /* 0x3fdbe76c000d7882 */ /* 0x000fc60000000000 */
[----:B------:R-:W1:Y:S01]  /*0d70*/  F2I.U32.F64.TRUNC R3, R10 ;  /* 0x0000000a00037311 */ /* 0x000e62000030d000 */
[----:B0-----:R-:W-:-:S07]  /*0d80*/  DMUL R14, R14, -UR8 ;  /* 0x800000080e0e7c28 */ /* 0x001fce0008000000 */
[----:B------:R-:W0:Y:S01]  /*0d90*/  I2F.F64.U16 R12, R2 ;  /* 0x00000002000c7312 */ /* 0x000e220000101800 */
[----:B------:R-:W-:Y:S01]  /*0da0*/  UMOV UR8, 0x60418937 ;  /* 0x6041893700087882 */ /* 0x000fe20000000000 */
[----:B------:R-:W-:Y:S01]  /*0db0*/  UMOV UR9, 0x3fc2d0e5 ;  /* 0x3fc2d0e500097882 */ /* 0x000fe20000000000 */
[----:B-1----:R-:W-:-:S05]  /*0dc0*/  LOP3.LUT R7, R3, 0xff, RZ, 0xc0, !PT ;  /* 0x000000ff03077812 */ /* 0x002fca00078ec0ff */
[----:B------:R-:W1:Y:S01]  /*0dd0*/  I2F.F64.U16 R16, R4 ;  /* 0x0000000400107312 */ /* 0x000e620000101800 */
[----:B------:R-:W-:Y:S01]  /*0de0*/  STG.E.U8 desc[UR4][R8.64+0x2], R3 ;  /* 0x0000020308007986 */ /* 0x000fe2000c101104 */
[----:B0-----:R-:W-:-:S06]  /*0df0*/  DFMA R12, R12, -UR8, R14 ;  /* 0x800000080c0c7c2b */ /* 0x001fcc000800000e */
[----:B------:R-:W0:Y:S01]  /*0e00*/  I2F.U16 R0, R0 ;  /* 0x0000000000007306 */ /* 0x000e220000101000 */
[----:B------:R-:W2:Y:S01]  /*0e10*/  LDCU.128 UR8, c[0x0][0x390] ;  /* 0x00007200ff0877ac */ /* 0x000ea20008000c00 */
[----:B-1----:R-:W-:-:S06]  /*0e20*/  DFMA R12, R16, UR12, R12 ;  /* 0x0000000c100c7c2b */ /* 0x002fcc000800000c */
[----:B------:R-:W1:Y:S01]  /*0e30*/  I2F.U16 R27, R27 ;  /* 0x0000001b001b7306 */ /* 0x000e620000101000 */
[----:B0-----:R-:W-:-:S07]  /*0e40*/  FMUL R14, R0, 0.70999997854232788086 ;  /* 0x3f35c28f000e7820 */ /* 0x001fce0000400000 */
[----:B------:R-:W0:Y:S01]  /*0e50*/  I2F.U16 R7, R7 ;  /* 0x0000000700077306 */ /* 0x000e220000101000 */
[----:B------:R-:W-:Y:S01]  /*0e60*/  DADD R12, R12, 128 ;  /* 0x406000000c0c7429 */ /* 0x000fe20000000000 */
[----:B------:R-:W-:Y:S02]  /*0e70*/  SHF.R.S32.HI R0, RZ, 0x1f, R6 ;  /* 0x0000001fff007819 */ /* 0x000fe40000011406 */
[C---:B--2---:R-:W-:Y:S02]  /*0e80*/  IADD3 R4, P0, PT, R6.reuse, UR8, RZ ;  /* 0x0000000806047c10 */ /* 0x044fe4000ff1e0ff */
[----:B------:R-:W-:Y:S01]  /*0e90*/  IADD3 R6, P1, PT, R6, UR10, RZ ;  /* 0x0000000a06067c10 */ /* 0x000fe2000ff3e0ff */
[----:B-1----:R-:W-:Y:S01]  /*0ea0*/  FFMA R14, R27, 0.20999999344348907471, R14 ;  /* 0x3e570a3d1b0e7823 */ /* 0x002fe2000000000e */
[----:B------:R-:W-:-:S03]  /*0eb0*/  IADD3.X R5, PT, PT, R0, UR9, RZ, P0, !PT ;  /* 0x0000000900057c10 */ /* 0x000fc600087fe4ff */
[----:B------:R-:W1:Y:S01]  /*0ec0*/  F2I.U32.F64.TRUNC R13, R12 ;  /* 0x0000000c000d7311 */ /* 0x000e62000030d000 */
[----:B0-----:R-:W-:Y:S01]  /*0ed0*/  FFMA R14, R7, 0.070000000298023223877, R14 ;  /* 0x3d8f5c29070e7823 */ /* 0x001fe2000000000e */
[----:B------:R-:W-:-:S06]  /*0ee0*/  IADD3.X R7, PT, PT, R0, UR11, RZ, P1, !PT ;  /* 0x0000000b00077c10 */ /* 0x000fcc0008ffe4ff */
[----:B------:R-:W0:Y:S02]  /*0ef0*/  F2I.U32.TRUNC.NTZ R11, R14 ;  /* 0x0000000e000b7305 */ /* 0x000e24000020f000 */
[----:B0-----:R-:W-:Y:S04]  /*0f00*/  STG.E.U8 desc[UR4][R4.64], R11 ;  /* 0x0000000b04007986 */ /* 0x001fe8000c101104 */
[----:B-1----:R-:W-:Y:S01]  /*0f10*/  STG.E.U8 desc[UR4][R6.64], R13 ;  /* 0x0000000d06007986 */ /* 0x002fe2000c101104 */
[----:B------:R-:W-:Y:S05]  /*0f20*/  EXIT ;  /* 0x000000000000794d */ /* 0x000fea0003800000 */
        .weak           $__internal_2_$__cuda_sm20_div_rn_f64_full
        .type           $__internal_2_$__cuda_sm20_div_rn_f64_full,@function
        .size           $__internal_2_$__cuda_sm20_div_rn_f64_full,($__internal_3_$__cuda_sm3x_div_rn_noftz_f32_slowpath - $__internal_2_$__cuda_sm20_div_rn_f64_full)
$__internal_2_$__cuda_sm20_div_rn_f64_full:
[C---:B------:R-:W-:Y:S01]  /*0f30*/  FSETP.GEU.AND P0, PT, |R3|.reuse, 1.469367938527859385e-39, PT ;  /* 0x001000000300780b */ /* 0x040fe20003f0e200 */
[----:B------:R-:W-:Y:S01]  /*0f40*/  IMAD.U32 R12, RZ, RZ, UR6 ;  /* 0x00000006ff0c7e24 */ /* 0x000fe2000f8e00ff */
[----:B------:R-:W-:Y:S01]  /*0f50*/  LOP3.LUT R7, R3, 0x800fffff, RZ, 0xc0, !PT ;  /* 0x800fffff03077812 */ /* 0x000fe200078ec0ff */
[----:B------:R-:W-:Y:S01]  /*0f60*/  IMAD.MOV.U32 R13, RZ, RZ, R3 ;  /* 0x000000ffff0d7224 */ /* 0x000fe200078e0003 */
[----:B------:R-:W-:Y:S01]  /*0f70*/  FSETP.GEU.AND P2, PT, |R15|, 1.469367938527859385e-39, PT ;  /* 0x001000000f00780b */ /* 0x000fe20003f4e200 */
[----:B------:R-:W-:Y:S01]  /*0f80*/  IMAD.U32 R10, RZ, RZ, UR6 ;  /* 0x00000006ff0a7e24 */ /* 0x000fe2000f8e00ff */
[----:B------:R-:W-:Y:S01]  /*0f90*/  LOP3.LUT R11, R7, 0x3ff00000, RZ, 0xfc, !PT ;  /* 0x3ff00000070b7812 */ /* 0x000fe200078efcff */
[----:B------:R-:W-:Y:S01]  /*0fa0*/  IMAD.MOV.U32 R16, RZ, RZ, 0x1 ;  /* 0x00000001ff107424 */ /* 0x000fe200078e00ff */
[----:B------:R-:W-:Y:S01]  /*0fb0*/  LOP3.LUT R7, R15, 0x7ff00000, RZ, 0xc0, !PT ;  /* 0x7ff000000f077812 */ /* 0x000fe200078ec0ff */
[----:B------:R-:W-:Y:S01]  /*0fc0*/  BSSY.RECONVERGENT B1, `(.L_x_116) ;  /* 0x0000050000017945 */ /* 0x000fe20003800200 */
[----:B------:R-:W-:-:S02]  /*0fd0*/  MOV R25, 0x1ca00000 ;  /* 0x1ca0000000197802 */ /* 0x000fc40000000f00 */
[----:B------:R-:W-:Y:S01]  /*0fe0*/  LOP3.LUT R26, R3, 0x7ff00000, RZ, 0xc0, !PT ;  /* 0x7ff00000031a7812 */ /* 0x000fe200078ec0ff */
[----:B------:R-:W-:-:S03]  /*0ff0*/  @!P0 DMUL R10, R12, 8.98846567431157953865e+307 ;  /* 0x7fe000000c0a8828 */ /* 0x000fc60000000000 */
[----:B------:R-:W-:Y:S01]  /*1000*/  ISETP.GE.U32.AND P1, PT, R7, R26, PT ;  /* 0x0000001a0700720c */ /* 0x000fe20003f26070 */
[----:B------:R-:W-:Y:S01]  /*1010*/  @!P2 IMAD.MOV.U32 R22, RZ, RZ, RZ ;  /* 0x000000ffff16a224 */ /* 0x000fe200078e00ff */
[----:B------:R-:W-:Y:S01]  /*1020*/  @!P2 LOP3.LUT R18, R13, 0x7ff00000, RZ, 0xc0, !PT ;  /* 0x7ff000000d12a812 */ /* 0x000fe200078ec0ff */
[----:B------:R-:W0:Y:S03]  /*1030*/  MUFU.RCP64H R17, R11 ;  /* 0x0000000b00117308 */ /* 0x000e260000001800 */
[----:B------:R-:W-:Y:S02]  /*1040*/  @!P2 ISETP.GE.U32.AND P3, PT, R7, R18, PT ;  /* 0x000000120700a20c */ /* 0x000fe40003f66070 */
[----:B------:R-:W-:Y:S02]  /*1050*/  @!P0 LOP3.LUT R26, R11, 0x7ff00000, RZ, 0xc0, !PT ;  /* 0x7ff000000b1a8812 */ /* 0x000fe400078ec0ff */
[----:B------:R-:W-:Y:S01]  /*1060*/  @!P2 SEL R19, R25, 0x63400000, !P3 ;  /* 0x634000001913a807 */ /* 0x000fe20005800000 */
[----:B0-----:R-:W-:-:S08]  /*1070*/  DFMA R20, R16, -R10, 1 ;  /* 0x3ff000001014742b */ /* 0x001fd0000000080a */
[----:B------:R-:W-:-:S08]  /*1080*/  DFMA R20, R20, R20, R20 ;  /* 0x000000141414722b */ /* 0x000fd00000000014 */
[----:B------:R-:W-:Y:S01]  /*1090*/  DFMA R20, R16, R20, R16 ;  /* 0x000000141014722b */ /* 0x000fe20000000010 */
[--C-:B------:R-:W-:Y:S02]  /*10a0*/  @!P2 LOP3.LUT R16, R19, 0x80000000, R15.reuse, 0xf8, !PT ;  /* 0x800000001310a812 */ /* 0x100fe400078ef80f */
[----:B------:R-:W-:Y:S02]  /*10b0*/  SEL R17, R25, 0x63400000, !P1 ;  /* 0x6340000019117807 */ /* 0x000fe40004800000 */
[----:B------:R-:W-:Y:S01]  /*10c0*/  @!P2 LOP3.LUT R23, R16, 0x100000, RZ, 0xfc, !PT ;  /* 0x001000001017a812 */ /* 0x000fe200078efcff */
[----:B------:R-:W-:Y:S02]  /*10d0*/  IMAD.MOV.U32 R16, RZ, RZ, R14 ;  /* 0x000000ffff107224 */ /* 0x000fe400078e000e */
[----:B------:R-:W-:Y:S01]  /*10e0*/  DFMA R18, R20, -R10, 1 ;  /* 0x3ff000001412742b */ /* 0x000fe2000000080a */
[----:B------:R-:W-:-:S06]  /*10f0*/  LOP3.LUT R17, R17, 0x800fffff, R15, 0xf8, !PT ;  /* 0x800fffff11117812 */ /* 0x000fcc00078ef80f */
[----:B------:R-:W-:Y:S02]  /*1100*/  @!P2 DFMA R16, R16, 2, -R22 ;  /* 0x400000001010a82b */ /* 0x000fe40000000816 */
[----:B------:R-:W-:-:S08]  /*1110*/  DFMA R18, R20, R18, R20 ;  /* 0x000000121412722b */ /* 0x000fd00000000014 */
[----:B------:R-:W-:-:S08]  /*1120*/  DMUL R20, R18, R16 ;  /* 0x0000001012147228 */ /* 0x000fd00000000000 */
[----:B------:R-:W-:-:S08]  /*1130*/  DFMA R22, R20, -R10, R16 ;  /* 0x8000000a1416722b */ /* 0x000fd00000000010 */
[----:B------:R-:W-:Y:S01]  /*1140*/  DFMA R22, R18, R22, R20 ;  /* 0x000000161216722b */ /* 0x000fe20000000014 */
[----:B------:R-:W-:Y:S01]  /*1150*/  IMAD.MOV.U32 R18, RZ, RZ, R7 ;  /* 0x000000ffff127224 */ /* 0x000fe200078e0007 */
[----:B------:R-:W-:-:S05]  /*1160*/  @!P2 LOP3.LUT R18, R17, 0x7ff00000, RZ, 0xc0, !PT ;  /* 0x7ff000001112a812 */ /* 0x000fca00078ec0ff */
[----:B------:R-:W-:-:S05]  /*1170*/  VIADD R19, R18, 0xffffffff ;  /* 0xffffffff12137836 */ /* 0x000fca0000000000 */
[----:B------:R-:W-:Y:S01]  /*1180*/  ISETP.GT.U32.AND P0, PT, R19, 0x7feffffe, PT ;  /* 0x7feffffe1300780c */ /* 0x000fe20003f04070 */
[----:B------:R-:W-:-:S05]  /*1190*/  VIADD R19, R26, 0xffffffff ;  /* 0xffffffff1a137836 */ /* 0x000fca0000000000 */
[----:B------:R-:W-:-:S13]  /*11a0*/  ISETP.GT.U32.OR P0, PT, R19, 0x7feffffe, P0 ;  /* 0x7feffffe1300780c */ /* 0x000fda0000704470 */
[----:B------:R-:W-:Y:S05]  /*11b0*/  @P0 BRA `(.L_x_117) ;  /* 0x00000000006c0947 */ /* 0x000fea0003800000 */
[----:B------:R-:W-:-:S04]  /*11c0*/  LOP3.LUT R18, R13, 0x7ff00000, RZ, 0xc0, !PT ;  /* 0x7ff000000d127812 */ /* 0x000fc800078ec0ff */
[CC--:B------:R-:W-:Y:S02]  /*11d0*/  VIADDMNMX R14, R7.reuse, -R18.reuse, 0xb9600000, !PT ;  /* 0xb9600000070e7446 */ /* 0x0c0fe40007800912 */
[----:B------:R-:W-:Y:S02]  /*11e0*/  ISETP.GE.U32.AND P0, PT, R7, R18, PT ;  /* 0x000000120700720c */ /* 0x000fe40003f06070 */
[----:B------:R-:W-:Y:S02]  /*11f0*/  VIMNMX R7, PT, PT, R14, 0x46a00000, PT ;  /* 0x46a000000e077848 */ /* 0x000fe40003fe0100 */
[----:B------:R-:W-:-:S05]  /*1200*/  SEL R14, R25, 0x63400000, !P0 ;  /* 0x63400000190e7807 */ /* 0x000fca0004000000 */
[----:B------:R-:W-:Y:S02]  /*1210*/  IMAD.IADD R7, R7, 0x1, -R14 ;  /* 0x0000000107077824 */ /* 0x000fe400078e0a0e */
[----:B------:R-:W-:Y:S02]  /*1220*/  IMAD.MOV.U32 R14, RZ, RZ, RZ ;  /* 0x000000ffff0e7224 */ /* 0x000fe400078e00ff */
[----:B------:R-:W-:-:S06]  /*1230*/  VIADD R15, R7, 0x7fe00000 ;  /* 0x7fe00000070f7836 */ /* 0x000fcc0000000000 */
[----:B------:R-:W-:-:S10]  /*1240*/  DMUL R20, R22, R14 ;  /* 0x0000000e16147228 */ /* 0x000fd40000000000 */
[----:B------:R-:W-:-:S13]  /*1250*/  FSETP.GTU.AND P0, PT, |R21|, 1.469367938527859385e-39, PT ;  /* 0x001000001500780b */ /* 0x000fda0003f0c200 */
[----:B------:R-:W-:Y:S05]  /*1260*/  @P0 BRA `(.L_x_118) ;  /* 0x0000000000940947 */ /* 0x000fea0003800000 */
[----:B------:R-:W-:Y:S01]  /*1270*/  DFMA R10, R22, -R10, R16 ;  /* 0x8000000a160a722b */ /* 0x000fe20000000010 */
[----:B------:R-:W-:-:S09]  /*1280*/  IMAD.MOV.U32 R14, RZ, RZ, RZ ;  /* 0x000000ffff0e7224 */ /* 0x000fd200078e00ff */
[C---:B------:R-:W-:Y:S02]  /*1290*/  FSETP.NEU.AND P0, PT, R11.reuse, RZ, PT ;  /* 0x000000ff0b00720b */ /* 0x040fe40003f0d000 */
[----:B------:R-:W-:-:S04]  /*12a0*/  LOP3.LUT R13, R11, 0x80000000, R13, 0x48, !PT ;  /* 0x800000000b0d7812 */ /* 0x000fc800078e480d */
[----:B------:R-:W-:-:S07]  /*12b0*/  LOP3.LUT R15, R13, R15, RZ, 0xfc, !PT ;  /* 0x0000000f0d0f7212 */ /* 0x000fce00078efcff */
[----:B------:R-:W-:Y:S05]  /*12c0*/  @!P0 BRA `(.L_x_118) ;  /* 0x00000000007c8947 */ /* 0x000fea0003800000 */
[C---:B------:R-:W-:Y:S01]  /*12d0*/  IADD3 R11, PT, PT, -R7.reuse, RZ, RZ ;  /* 0x000000ff070b7210 */ /* 0x040fe20007ffe1ff */
[----:B------:R-:W-:Y:S01]  /*12e0*/  IMAD.MOV.U32 R10, RZ, RZ, RZ ;  /* 0x000000ffff0a7224 */ /* 0x000fe200078e00ff */
[----:B------:R-:W-:Y:S01]  /*12f0*/  DMUL.RP R14, R22, R14 ;  /* 0x0000000e160e7228 */ /* 0x000fe20000008000 */
[----:B------:R-:W-:-:S04]  /*1300*/  IADD3 R7, PT, PT, -R7, -0x43300000, RZ ;  /* 0xbcd0000007077810 */ /* 0x000fc80007ffe1ff */
[----:B------:R-:W-:-:S05]  /*1310*/  DFMA R10, R20, -R10, R22 ;  /* 0x8000000a140a722b */ /* 0x000fca0000000016 */
[----:B------:R-:W-:-:S05]  /*1320*/  LOP3.LUT R13, R15, R13, RZ, 0x3c, !PT ;  /* 0x0000000d0f0d7212 */ /* 0x000fca00078e3cff */
[----:B------:R-:W-:-:S04]  /*1330*/  FSETP.NEU.AND P0, PT, |R11|, R7, PT ;  /* 0x000000070b00720b */ /* 0x000fc80003f0d200 */
[----:B------:R-:W-:Y:S02]  /*1340*/  FSEL R20, R14, R20, !P0 ;  /* 0x000000140e147208 */ /* 0x000fe40004000000 */
[----:B------:R-:W-:Y:S01]  /*1350*/  FSEL R21, R13, R21, !P0 ;  /* 0x000000150d157208 */ /* 0x000fe20004000000 */
[----:B------:R-:W-:Y:S06]  /*1360*/  BRA `(.L_x_118) ;  /* 0x0000000000547947 */ /* 0x000fec0003800000 */
.L_x_117:
[----:B------:R-:W-:-:S14]  /*1370*/  DSETP.NAN.AND P0, PT, R14, R14, PT ;  /* 0x0000000e0e00722a */ /* 0x000fdc0003f08000 */
[----:B------:R-:W-:Y:S05]  /*1380*/  @P0 BRA `(.L_x_119) ;  /* 0x0000000000440947 */ /* 0x000fea0003800000 */
[----:B------:R-:W-:-:S14]  /*1390*/  DSETP.NAN.AND P0, PT, R12, R12, PT ;  /* 0x0000000c0c00722a */ /* 0x000fdc0003f08000 */
[----:B------:R-:W-:Y:S05]  /*13a0*/  @P0 BRA `(.L_x_120) ;  /* 0x0000000000300947 */ /* 0x000fea0003800000 */
[----:B------:R-:W-:Y:S01]  /*13b0*/  ISETP.NE.AND P0, PT, R18, R26, PT ;  /* 0x0000001a1200720c */ /* 0x000fe20003f05270 */
[----:B------:R-:W-:Y:S02]  /*13c0*/  IMAD.MOV.U32 R20, RZ, RZ, 0x0 ;  /* 0x00000000ff147424 */ /* 0x000fe400078e00ff */
[----:B------:R-:W-:-:S10]  /*13d0*/  IMAD.MOV.U32 R21, RZ, RZ, -0x80000 ;  /* 0xfff80000ff157424 */ /* 0x000fd400078e00ff */
[----:B------:R-:W-:Y:S05]  /*13e0*/  @!P0 BRA `(.L_x_118) ;  /* 0x0000000000348947 */ /* 0x000fea0003800000 */
[----:B------:R-:W-:Y:S02]  /*13f0*/  ISETP.NE.AND P0, PT, R18, 0x7ff00000, PT ;  /* 0x7ff000001200780c */ /* 0x000fe40003f05270 */
[----:B------:R-:W-:Y:S02]  /*1400*/  LOP3.LUT R21, R15, 0x80000000, R13, 0x48, !PT ;  /* 0x800000000f157812 */ /* 0x000fe400078e480d */
[----:B------:R-:W-:-:S13]  /*1410*/  ISETP.EQ.OR P0, PT, R26, RZ, !P0 ;  /* 0x000000ff1a00720c */ /* 0x000fda0004702670 */
[----:B------:R-:W-:Y:S01]  /*1420*/  @P0 LOP3.LUT R7, R21, 0x7ff00000, RZ, 0xfc, !PT ;  /* 0x7ff0000015070812 */ /* 0x000fe200078efcff */
[----:B------:R-:W-:Y:S02]  /*1430*/  @!P0 IMAD.MOV.U32 R20, RZ, RZ, RZ ;  /* 0x000000ffff148224 */ /* 0x000fe400078e00ff */
[----:B------:R-:W-:Y:S02]  /*1440*/  @P0 IMAD.MOV.U32 R20, RZ, RZ, RZ ;  /* 0x000000ffff140224 */ /* 0x000fe400078e00ff */
[----:B------:R-:W-:Y:S01]  /*1450*/  @P0 IMAD.MOV.U32 R21, RZ, RZ, R7 ;  /* 0x000000ffff150224 */ /* 0x000fe200078e0007 */
[----:B------:R-:W-:Y:S06]  /*1460*/  BRA `(.L_x_118) ;  /* 0x0000000000147947 */ /* 0x000fec0003800000 */
.L_x_120:
[----:B------:R-:W-:Y:S01]  /*1470*/  LOP3.LUT R21, R13, 0x80000, RZ, 0xfc, !PT ;  /* 0x000800000d157812 */ /* 0x000fe200078efcff */
[----:B------:R-:W-:Y:S01]  /*1480*/  IMAD.MOV.U32 R20, RZ, RZ, R12 ;  /* 0x000000ffff147224 */ /* 0x000fe200078e000c */
[----:B------:R-:W-:Y:S06]  /*1490*/  BRA `(.L_x_118) ;  /* 0x0000000000087947 */ /* 0x000fec0003800000 */
.L_x_119:
[----:B------:R-:W-:Y:S01]  /*14a0*/  LOP3.LUT R21, R15, 0x80000, RZ, 0xfc, !PT ;  /* 0x000800000f157812 */ /* 0x000fe200078efcff */
[----:B------:R-:W-:-:S07]  /*14b0*/  IMAD.MOV.U32 R20, RZ, RZ, R14 ;  /* 0x000000ffff147224 */ /* 0x000fce00078e000e */
.L_x_118:
[----:B------:R-:W-:Y:S05]  /*14c0*/  BSYNC.RECONVERGENT B1 ;  /* 0x0000000000017941 */ /* 0x000fea0003800200 */
.L_x_116:
[----:B------:R-:W-:Y:S01]  /*14d0*/  IMAD.MOV.U32 R25, RZ, RZ, 0x0 ;  /* 0x00000000ff197424 */ /* 0x000fe200078e00ff */
[----:B------:R-:W-:Y:S01]  /*14e0*/  MOV R11, R21 ;  /* 0x00000015000b7202 */ /* 0x000fe20000000f00 */
[----:B------:R-:W-:Y:S02]  /*14f0*/  IMAD.MOV.U32 R10, RZ, RZ, R20 ;  /* 0x000000ffff0a7224 */ /* 0x000fe400078e0014 */
[----:B------:R-:W-:Y:S05]  /*1500*/  RET.REL.NODEC R24 `(_Z19ColorTransformationPhS_S_S_ii) ;  /* 0xffffffe818bc7950 */ /* 0x000fea0003c3ffff */
        .weak           $__internal_3_$__cuda_sm3x_div_rn_noftz_f32_slowpath
        .type           $__internal_3_$__cuda_sm3x_div_rn_noftz_f32_slowpath,@function
        .size           $__internal_3_$__cuda_sm3x_div_rn_noftz_f32_slowpath,(.L_x_136 - $__internal_3_$__cuda_sm3x_div_rn_noftz_f32_slowpath)
$__internal_3_$__cuda_sm3x_div_rn_noftz_f32_slowpath:
        /* <DEDUP_REMOVED lines=34> */
.L_x_122:
[----:B------:R-:W-:Y:S01]  /*1730*/  LEA R16, R13, 0xc0800000, 0x17 ;  /* 0xc08000000d107811 */ /* 0x000fe200078eb8ff */
[----:B------:R-:W-:Y:S01]  /*1740*/  VIADD R17, R17, 0xffffff81 ;  /* 0xffffff8111117836 */ /* 0x000fe20000000000 */
[----:B------:R-:W-:Y:S03]  /*1750*/  BSSY.RECONVERGENT B2, `(.L_x_127) ;  /* 0x0000035000027945 */ /* 0x000fe60003800200 */
[----:B------:R-:W-:Y:S02]  /*1760*/  IMAD.IADD R18, R11, 0x1, -R16 ;  /* 0x000000010b127824 */ /* 0x000fe400078e0a10 */
[C---:B------:R-:W-:Y:S02]  /*1770*/  IMAD R10, R17.reuse, -0x800000, R10 ;  /* 0xff800000110a7824 */ /* 0x040fe400078e020a */
[----:B------:R0:W1:Y:S01]  /*1780*/  MUFU.RCP R11, R18 ;  /* 0x00000012000b7308 */ /* 0x0000620000001000 */
[----:B------:R-:W-:Y:S01]  /*1790*/  FADD.FTZ R19, -R18, -RZ ;  /* 0x800000ff12137221 */ /* 0x000fe20000010100 */
[----:B0-----:R-:W-:-:S04]  /*17a0*/  IADD3 R18, PT, PT, R17, 0x7f, -R13 ;  /* 0x0000007f11127810 */ /* 0x001fc80007ffe80d */
[----:B------:R-:W-:Y:S01]  /*17b0*/  IADD3 R18, PT, PT, R18, R15, RZ ;  /* 0x0000000f12127210 */ /* 0x000fe20007ffe0ff */
[----:B-1----:R-:W-:-:S04]  /*17c0*/  FFMA R16, R11, R19, 1 ;  /* 0x3f8000000b107423 */ /* 0x002fc80000000013 */
        /* <DEDUP_REMOVED lines=20> */
[C---:B------:R-:W-:Y:S01]  /*1910*/  VIADD R18, R17.reuse, 0x20 ;  /* 0x0000002011127836 */ /* 0x040fe20000000000 */
[C---:B------:R-:W-:Y:S02]  /*1920*/  ISETP.NE.AND P2, PT, R17.reuse, RZ, PT ;  /* 0x000000ff1100720c */ /* 0x040fe40003f45270 */
[----:B------:R-:W-:Y:S02]  /*1930*/  ISETP.NE.AND P1, PT, R17, RZ, PT ;  /* 0x000000ff1100720c */ /* 0x000fe40003f25270 */
[----:B------:R-:W-:Y:S01]  /*1940*/  LOP3.LUT R15, R13, 0x7fffff, RZ, 0xc0, !PT ;  /* 0x007fffff0d0f7812 */ /* 0x000fe200078ec0ff */
[CCC-:B------:R-:W-:Y:S01]  /*1950*/  FFMA.RP R13, R11.reuse, R19.reuse, R16.reuse ;  /* 0x000000130b0d7223 */ /* 0x1c0fe20000008010 */
[----:B------:R-:W-:Y:S01]  /*1960*/  FFMA.RM R16, R11, R19, R16 ;  /* 0x000000130b107223 */ /* 0x000fe20000004010 */
[----:B------:R-:W-:Y:S01]  /*1970*/  IMAD.MOV R11, RZ, RZ, -R17 ;  /* 0x000000ffff0b7224 */ /* 0x000fe200078e0a11 */
[----:B------:R-:W-:-:S03]  /*1980*/  LOP3.LUT R15, R15, 0x800000, RZ, 0xfc, !PT ;  /* 0x008000000f0f7812 */ /* 0x000fc600078efcff */
        /* <DEDUP_REMOVED lines=13> */
.L_x_129:
[----:B------:R-:W-:-:S04]  /*1a60*/  LOP3.LUT R10, R10, 0x80000000, RZ, 0xc0, !PT ;  /* 0x800000000a0a7812 */ /* 0x000fc800078ec0ff */
[----:B------:R-:W-:Y:S01]  /*1a70*/  LOP3.LUT R10, R10, 0x7f800000, RZ, 0xfc, !PT ;  /* 0x7f8000000a0a7812 */ /* 0x000fe200078efcff */
[----:B------:R-:W-:Y:S06]  /*1a80*/  BRA `(.L_x_130) ;  /* 0x0000000000047947 */ /* 0x000fec0003800000 */
.L_x_128:
[----:B------:R-:W-:-:S07]  /*1a90*/  IMAD R10, R18, 0x800000, R10 ;  /* 0x00800000120a7824 */ /* 0x000fce00078e020a */
.L_x_130:
[----:B------:R-:W-:Y:S05]  /*1aa0*/  BSYNC.RECONVERGENT B2 ;  /* 0x0000000000027941 */ /* 0x000fea0003800200 */
.L_x_127:
[----:B------:R-:W-:Y:S05]  /*1ab0*/  BRA `(.L_x_131) ;  /* 0x0000000000207947 */ /* 0x000fea0003800000 */
.L_x_126:
[----:B------:R-:W-:-:S04]  /*1ac0*/  LOP3.LUT R10, R11, 0x80000000, R10, 0x48, !PT ;  /* 0x800000000b0a7812 */ /* 0x000fc800078e480a */
[----:B------:R-:W-:Y:S01]  /*1ad0*/  LOP3.LUT R10, R10, 0x7f800000, RZ, 0xfc, !PT ;  /* 0x7f8000000a0a7812 */ /* 0x000fe200078efcff */
[----:B------:R-:W-:Y:S06]  /*1ae0*/  BRA `(.L_x_131) ;  /* 0x0000000000147947 */ /* 0x000fec0003800000 */
.L_x_125:
[----:B------:R-:W-:Y:S01]  /*1af0*/  LOP3.LUT R10, R11, 0x80000000, R10, 0x48, !PT ;  /* 0x800000000b0a7812 */ /* 0x000fe200078e480a */
[----:B------:R-:W-:Y:S06]  /*1b00*/  BRA `(.L_x_131) ;  /* 0x00000000000c7947 */ /* 0x000fec0003800000 */
.L_x_124:
[----:B------:R-:W0:Y:S01]  /*1b10*/  MUFU.RSQ R10, -QNAN ;  /* 0xffc00000000a7908 */ /* 0x000e220000001400 */
[----:B------:R-:W-:Y:S05]  /*1b20*/  BRA `(.L_x_131) ;  /* 0x0000000000047947 */ /* 0x000fea0003800000 */
.L_x_123:
[----:B------:R-:W-:-:S07]  /*1b30*/  FADD.FTZ R10, R10, R11 ;  /* 0x0000000b0a0a7221 */ /* 0x000fce0000010000 */
.L_x_131:
[----:B------:R-:W-:Y:S05]  /*1b40*/  BSYNC.RECONVERGENT B1 ;  /* 0x0000000000017941 */ /* 0x000fea0003800200 */
.L_x_121:
[----:B------:R-:W-:-:S04]  /*1b50*/  IMAD.MOV.U32 R15, RZ, RZ, 0x0 ;  /* 0x00000000ff0f7424 */ /* 0x000fc800078e00ff */
[----:B0-----:R-:W-:Y:S05]  /*1b60*/  RET.REL.NODEC R14 `(_Z19ColorTransformationPhS_S_S_ii) ;  /* 0xffffffe40e247950 */ /* 0x001fea0003c3ffff */
.L_x_132:
        /* <DEDUP_REMOVED lines=9> */
.L_x_136:


//--------------------- .nv.shared._Z12generateMaskPKhPhPKfiiS1_ --------------------------
	.section	.nv.shared._Z12generateMaskPKhPhPKfiiS1_,"aw",@nobits
	.sectionflags	@""
	.align	16
	.zero		1024


//--------------------- .nv.shared.reserved.0     --------------------------
	.section	.nv.shared.reserved.0,"aw",@nobits
	.weak		__nv_reservedSMEM_offset_0_alias
	.size		__nv_reservedSMEM_offset_0_alias, 0, 64
	.other		__nv_reservedSMEM_offset_0_alias,@"STO_CUDA_RESERVED_SHARED STV_DEFAULT"
__nv_reservedSMEM_offset_0_alias:
	.zero		0
	.zero		64


//--------------------- .nv.shared._Z22calculateOtsuThresholdPhiS_ --------------------------
	.section	.nv.shared._Z22calculateOtsuThresholdPhiS_,"aw",@nobits
	.sectionflags	@""
	.align	16
	.zero		1024


//--------------------- .nv.shared._Z13binarizeImagev --------------------------
	.section	.nv.shared._Z13binarizeImagev,"aw",@nobits
	.sectionflags	@""
	.align	16
	.zero		1024


//--------------------- .nv.shared._Z14applyThresholdPKhPhii --------------------------
	.section	.nv.shared._Z14applyThresholdPKhPhii,"aw",@nobits
	.sectionflags	@""
	.align	16
	.zero		1024


//--------------------- .nv.shared._Z20findOtsuThresholdingPfS_Pi --------------------------
	.section	.nv.shared._Z20findOtsuThresholdingPfS_Pi,"aw",@nobits
	.sectionflags	@""
	.align	16
	.zero		1024


//--------------------- .nv.shared._Z20computeCumulativeSumPjiPfS0_ --------------------------
	.section	.nv.shared._Z20computeCumulativeSumPjiPfS0_,"aw",@nobits
	.sectionflags	@""
	.align	16
	.zero		1024


//--------------------- .nv.shared._Z16computeHistogramPhPji --------------------------
	.section	.nv.shared._Z16computeHistogramPhPji,"aw",@nobits
	.sectionflags	@""
	.align	16
	.zero		1024


//--------------------- .nv.shared._Z19ColorTransformationPhS_S_S_ii --------------------------
	.section	.nv.shared._Z19ColorTransformationPhS_S_S_ii,"aw",@nobits
	.sectionflags	@""
	.align	16
	.zero		1024


//--------------------- .nv.constant0._Z12generateMaskPKhPhPKfiiS1_ --------------------------
	.section	.nv.constant0._Z12generateMaskPKhPhPKfiiS1_,"a",@progbits
	.sectionflags	@""
	.align	4
.nv.constant0._Z12generateMaskPKhPhPKfiiS1_:
	.zero		936


//--------------------- .nv.constant0._Z22calculateOtsuThresholdPhiS_ --------------------------
	.section	.nv.constant0._Z22calculateOtsuThresholdPhiS_,"a",@progbits
	.sectionflags	@""
	.align	4
.nv.constant0._Z22calculateOtsuThresholdPhiS_:
	.zero		920


//--------------------- .nv.constant0._Z13binarizeImagev --------------------------
	.section	.nv.constant0._Z13binarizeImagev,"a",@progbits
	.sectionflags	@""
	.align	4
.nv.constant0._Z13binarizeImagev:
	.zero		896


//--------------------- .nv.constant0._Z14applyThresholdPKhPhii --------------------------
	.section	.nv.constant0._Z14applyThresholdPKhPhii,"a",@progbits
	.sectionflags	@""
	.align	4
.nv.constant0._Z14applyThresholdPKhPhii:
	.zero		920


//--------------------- .nv.constant0._Z20findOtsuThresholdingPfS_Pi --------------------------
	.section	.nv.constant0._Z20findOtsuThresholdingPfS_Pi,"a",@progbits
	.sectionflags	@""
	.align	4
.nv.constant0._Z20findOtsuThresholdingPfS_Pi:
	.zero		920


//--------------------- .nv.constant0._Z20computeCumulativeSumPjiPfS0_ --------------------------
	.section	.nv.constant0._Z20computeCumulativeSumPjiPfS0_,"a",@progbits
	.sectionflags	@""
	.align	4
.nv.constant0._Z20computeCumulativeSumPjiPfS0_:
	.zero		928


//--------------------- .nv.constant0._Z16computeHistogramPhPji --------------------------
	.section	.nv.constant0._Z16computeHistogramPhPji,"a",@progbits
	.sectionflags	@""
	.align	4
.nv.constant0._Z16computeHistogramPhPji:
	.zero		916


//--------------------- .nv.constant0._Z19ColorTransformationPhS_S_S_ii --------------------------
	.section	.nv.constant0._Z19ColorTransformationPhS_S_S_ii,"a",@progbits
	.sectionflags	@""
	.align	4
.nv.constant0._Z19ColorTransformationPhS_S_S_ii:
	.zero		936


//--------------------- SYMBOLS --------------------------

	.type		.nv.reservedSmem.offset0,@object
	.size		.nv.reservedSmem.offset0,0x4
	.type		.nv.reservedSmem.cap,@object
	.size		.nv.reservedSmem.cap,0x4
